	.target	sm_90a

	.elftype	@"ET_EXEC"


//--------------------- .note.nv.tkinfo           --------------------------
	.section	.note.nv.tkinfo,"",@"SHT_NOTE"
	.sectionflags	@"SHF_NOTE_NV_TKINFO"
	.tkinfo
        /*0018*/ 	.word	0x00000002
        /*0030*/ 	.string	""
        /*0030*/ 	.string	"ptxas"
        /*0030*/ 	.string	"Cuda compilation tools, release 13.0, V13.0.88"
        /*0030*/ 	.string	"Build cuda_13.0.r13.0/compiler.36424714_0"
        /*0030*/ 	.string	"-arch sm_90a -m 64 "



//--------------------- .note.nv.cuinfo           --------------------------
	.section	.note.nv.cuinfo,"",@"SHT_NOTE"
	.sectionflags	@"SHF_NOTE_NV_CUINFO"
        /*0018*/ 	.short	0x0002
        /*001a*/ 	.short	0x005a
        /*001c*/ 	.short	0x0082
	.zero		2


//--------------------- .nv.info                  --------------------------
	.section	.nv.info,"",@"SHT_CUDA_INFO"
	.align	4


	//----- nvinfo : EIATTR_REGCOUNT
	.align		4
        /*0000*/ 	.byte	0x04, 0x2f
        /*0002*/ 	.short	(.L_12 - .L_11)
	.align		4
.L_11:
        /*0004*/ 	.word	index@(_ZN7cutlass13device_kernelIN5flash19enable_sm80_to_sm89INS1_16FlashAttnFwdSm80INS1_25CollectiveMainloopFwdSm80ILi8ELi1ELb0EN4cute5tupleIJNS5_1CILi128EEENS7_ILi48EEENS7_ILi256EEEEEELi256ENS_10bfloat16_tEfNS_4arch4Sm80ELb1ELb0ELb0ELb1ELb1ELb1ELb1ELb1EEENS1_21CollectiveEpilogueFwdINS6_IJS8_SA_S9_EEENS6_IJNS7_ILi1EEESI_SI_EEESC_SE_Li256ELb1ELb1ELb1ELb0EEENS1_36VarlenDynamicPersistentTileSchedulerILi128ELi48ELi256ELi256ELb1ELb1ELb0ELb1ELb1ELb1EEEEEEEEEvNT_6ParamsE)
        /*0008*/ 	.word	0x00000004


	//----- nvinfo : EIATTR_FRAME_SIZE
	.align		4
.L_12:
        /*000c*/ 	.byte	0x04, 0x11
        /*000e*/ 	.short	(.L_14 - .L_13)
	.align		4
.L_13:
        /*0010*/ 	.word	index@(_ZN7cutlass13device_kernelIN5flash19enable_sm80_to_sm89INS1_16FlashAttnFwdSm80INS1_25CollectiveMainloopFwdSm80ILi8ELi1ELb0EN4cute5tupleIJNS5_1CILi128EEENS7_ILi48EEENS7_ILi256EEEEEELi256ENS_10bfloat16_tEfNS_4arch4Sm80ELb1ELb0ELb0ELb1ELb1ELb1ELb1ELb1EEENS1_21CollectiveEpilogueFwdINS6_IJS8_SA_S9_EEENS6_IJNS7_ILi1EEESI_SI_EEESC_SE_Li256ELb1ELb1ELb1ELb0EEENS1_36VarlenDynamicPersistentTileSchedulerILi128ELi48ELi256ELi256ELb1ELb1ELb0ELb1ELb1ELb1EEEEEEEEEvNT_6ParamsE)
        /*0014*/ 	.word	0x00000000


	//----- nvinfo : EIATTR_REGCOUNT
	.align		4
.L_14:
        /*0018*/ 	.byte	0x04, 0x2f
        /*001a*/ 	.short	(.L_16 - .L_15)
	.align		4
.L_15:
        /*001c*/ 	.word	index@(_ZN7cutlass13device_kernelIN5flash19enable_sm80_to_sm89INS1_16FlashAttnFwdSm80INS1_25CollectiveMainloopFwdSm80ILi8ELi1ELb0EN4cute5tupleIJNS5_1CILi128EEENS7_ILi64EEENS7_ILi256EEEEEELi256ENS_10bfloat16_tEfNS_4arch4Sm80ELb1ELb0ELb0ELb1ELb1ELb0ELb1ELb1EEENS1_21CollectiveEpilogueFwdINS6_IJS8_SA_S9_EEENS6_IJNS7_ILi1EEESI_SI_EEESC_SE_Li256ELb1ELb1ELb1ELb0EEENS1_36VarlenDynamicPersistentTileSchedulerILi128ELi64ELi256ELi256ELb1ELb1ELb0ELb1ELb1ELb1EEEEEEEEEvNT_6ParamsE)
        /*0020*/ 	.word	0x00000004


	//----- nvinfo : EIATTR_FRAME_SIZE
	.align		4
.L_16:
        /*0024*/ 	.byte	0x04, 0x11
        /*0026*/ 	.short	(.L_18 - .L_17)
	.align		4
.L_17:
        /*0028*/ 	.word	index@(_ZN7cutlass13device_kernelIN5flash19enable_sm80_to_sm89INS1_16FlashAttnFwdSm80INS1_25CollectiveMainloopFwdSm80ILi8ELi1ELb0EN4cute5tupleIJNS5_1CILi128EEENS7_ILi64EEENS7_ILi256EEEEEELi256ENS_10bfloat16_tEfNS_4arch4Sm80ELb1ELb0ELb0ELb1ELb1ELb0ELb1ELb1EEENS1_21CollectiveEpilogueFwdINS6_IJS8_SA_S9_EEENS6_IJNS7_ILi1EEESI_SI_EEESC_SE_Li256ELb1ELb1ELb1ELb0EEENS1_36VarlenDynamicPersistentTileSchedulerILi128ELi64ELi256ELi256ELb1ELb1ELb0ELb1ELb1ELb1EEEEEEEEEvNT_6ParamsE)
        /*002c*/ 	.word	0x00000000


	//----- nvinfo : EIATTR_REGCOUNT
	.align		4
.L_18:
        /*0030*/ 	.byte	0x04, 0x2f
        /*0032*/ 	.short	(.L_20 - .L_19)
	.align		4
.L_19:
        /*0034*/ 	.word	index@(_ZN7cutlass13device_kernelIN5flash19enable_sm80_to_sm89INS1_16FlashAttnFwdSm80INS1_25CollectiveMainloopFwdSm80ILi8ELi1ELb0EN4cute5tupleIJNS5_1CILi128EEENS7_ILi96EEENS7_ILi256EEEEEELi256ENS_10bfloat16_tEfNS_4arch4Sm80ELb1ELb0ELb0ELb0ELb1ELb0ELb1ELb1EEENS1_21CollectiveEpilogueFwdINS6_IJS8_SA_S9_EEENS6_IJNS7_ILi1EEESI_SI_EEESC_SE_Li256ELb0ELb1ELb1ELb0EEENS1_30DynamicPersistentTileSchedulerILi256ELi256ELb1ELb1ELb0EEEEEEEEEvNT_6ParamsE)
        /*0038*/ 	.word	0x00000004


	//----- nvinfo : EIATTR_FRAME_SIZE
	.align		4
.L_20:
        /*003c*/ 	.byte	0x04, 0x11
        /*003e*/ 	.short	(.L_22 - .L_21)
	.align		4
.L_21:
        /*0040*/ 	.word	index@(_ZN7cutlass13device_kernelIN5flash19enable_sm80_to_sm89INS1_16FlashAttnFwdSm80INS1_25CollectiveMainloopFwdSm80ILi8ELi1ELb0EN4cute5tupleIJNS5_1CILi128EEENS7_ILi96EEENS7_ILi256EEEEEELi256ENS_10bfloat16_tEfNS_4arch4Sm80ELb1ELb0ELb0ELb0ELb1ELb0ELb1ELb1EEENS1_21CollectiveEpilogueFwdINS6_IJS8_SA_S9_EEENS6_IJNS7_ILi1EEESI_SI_EEESC_SE_Li256ELb0ELb1ELb1ELb0EEENS1_30DynamicPersistentTileSchedulerILi256ELi256ELb1ELb1ELb0EEEEEEEEEvNT_6ParamsE)
        /*0044*/ 	.word	0x00000000


	//----- nvinfo : EIATTR_REGCOUNT
	.align		4
.L_22:
        /*0048*/ 	.byte	0x04, 0x2f
        /*004a*/ 	.short	(.L_24 - .L_23)
	.align		4
.L_23:
        /*004c*/ 	.word	index@(_ZN7cutlass13device_kernelIN5flash19enable_sm80_to_sm89INS1_16FlashAttnFwdSm80INS1_25CollectiveMainloopFwdSm80ILi8ELi1ELb0EN4cute5tupleIJNS5_1CILi128EEENS7_ILi48EEENS7_ILi256EEEEEELi256ENS_10bfloat16_tEfNS_4arch4Sm80ELb0ELb1ELb0ELb1ELb1ELb1ELb1ELb1EEENS1_21CollectiveEpilogueFwdINS6_IJS8_SA_S9_EEENS6_IJNS7_ILi1EEESI_SI_EEESC_SE_Li256ELb1ELb1ELb1ELb0EEENS1_36VarlenDynamicPersistentTileSchedulerILi128ELi48ELi256ELi256ELb1ELb1ELb0ELb1ELb0ELb1EEEEEEEEEvNT_6ParamsE)
        /*0050*/ 	.word	0x00000004


	//----- nvinfo : EIATTR_FRAME_SIZE
	.align		4
.L_24:
        /*0054*/ 	.byte	0x04, 0x11
        /*0056*/ 	.short	(.L_26 - .L_25)
	.align		4
.L_25:
        /*0058*/ 	.word	index@(_ZN7cutlass13device_kernelIN5flash19enable_sm80_to_sm89INS1_16FlashAttnFwdSm80INS1_25CollectiveMainloopFwdSm80ILi8ELi1ELb0EN4cute5tupleIJNS5_1CILi128EEENS7_ILi48EEENS7_ILi256EEEEEELi256ENS_10bfloat16_tEfNS_4arch4Sm80ELb0ELb1ELb0ELb1ELb1ELb1ELb1ELb1EEENS1_21CollectiveEpilogueFwdINS6_IJS8_SA_S9_EEENS6_IJNS7_ILi1EEESI_SI_EEESC_SE_Li256ELb1ELb1ELb1ELb0EEENS1_36VarlenDynamicPersistentTileSchedulerILi128ELi48ELi256ELi256ELb1ELb1ELb0ELb1ELb0ELb1EEEEEEEEEvNT_6ParamsE)
        /*005c*/ 	.word	0x00000000


	//----- nvinfo : EIATTR_REGCOUNT
	.align		4
.L_26:
        /*0060*/ 	.byte	0x04, 0x2f
        /*0062*/ 	.short	(.L_28 - .L_27)
	.align		4
.L_27:
        /*0064*/ 	.word	index@(_ZN7cutlass13device_kernelIN5flash19enable_sm80_to_sm89INS1_16FlashAttnFwdSm80INS1_25CollectiveMainloopFwdSm80ILi8ELi1ELb0EN4cute5tupleIJNS5_1CILi128EEENS7_ILi64EEENS7_ILi256EEEEEELi256ENS_10bfloat16_tEfNS_4arch4Sm80ELb0ELb1ELb0ELb1ELb1ELb0ELb1ELb1EEENS1_21CollectiveEpilogueFwdINS6_IJS8_SA_S9_EEENS6_IJNS7_ILi1EEESI_SI_EEESC_SE_Li256ELb1ELb1ELb1ELb0EEENS1_36VarlenDynamicPersistentTileSchedulerILi128ELi64ELi256ELi256ELb1ELb1ELb0ELb1ELb0ELb1EEEEEEEEEvNT_6ParamsE)
        /*0068*/ 	.word	0x00000004


	//----- nvinfo : EIATTR_FRAME_SIZE
	.align		4
.L_28:
        /*006c*/ 	.byte	0x04, 0x11
        /*006e*/ 	.short	(.L_30 - .L_29)
	.align		4
.L_29:
        /*0070*/ 	.word	index@(_ZN7cutlass13device_kernelIN5flash19enable_sm80_to_sm89INS1_16FlashAttnFwdSm80INS1_25CollectiveMainloopFwdSm80ILi8ELi1ELb0EN4cute5tupleIJNS5_1CILi128EEENS7_ILi64EEENS7_ILi256EEEEEELi256ENS_10bfloat16_tEfNS_4arch4Sm80ELb0ELb1ELb0ELb1ELb1ELb0ELb1ELb1EEENS1_21CollectiveEpilogueFwdINS6_IJS8_SA_S9_EEENS6_IJNS7_ILi1EEESI_SI_EEESC_SE_Li256ELb1ELb1ELb1ELb0EEENS1_36VarlenDynamicPersistentTileSchedulerILi128ELi64ELi256ELi256ELb1ELb1ELb0ELb1ELb0ELb1EEEEEEEEEvNT_6ParamsE)
        /*0074*/ 	.word	0x00000000


	//----- nvinfo : EIATTR_REGCOUNT
	.align		4
.L_30:
        /*0078*/ 	.byte	0x04, 0x2f
        /*007a*/ 	.short	(.L_32 - .L_31)
	.align		4
.L_31:
        /*007c*/ 	.word	index@(_ZN7cutlass13device_kernelIN5flash19enable_sm80_to_sm89INS1_16FlashAttnFwdSm80INS1_25CollectiveMainloopFwdSm80ILi8ELi1ELb0EN4cute5tupleIJNS5_1CILi128EEENS7_ILi64EEENS7_ILi256EEEEEELi256ENS_10bfloat16_tEfNS_4arch4Sm80ELb0ELb1ELb0ELb0ELb1ELb0ELb1ELb1EEENS1_21CollectiveEpilogueFwdINS6_IJS8_SA_S9_EEENS6_IJNS7_ILi1EEESI_SI_EEESC_SE_Li256ELb0ELb1ELb1ELb0EEENS1_19SingleTileSchedulerILb0ELb1ELb1ELi128EEEEEEEEEvNT_6ParamsE)
        /*0080*/ 	.word	0x00000004


	//----- nvinfo : EIATTR_FRAME_SIZE
	.align		4
.L_32:
        /*0084*/ 	.byte	0x04, 0x11
        /*0086*/ 	.short	(.L_34 - .L_33)
	.align		4
.L_33:
        /*0088*/ 	.word	index@(_ZN7cutlass13device_kernelIN5flash19enable_sm80_to_sm89INS1_16FlashAttnFwdSm80INS1_25CollectiveMainloopFwdSm80ILi8ELi1ELb0EN4cute5tupleIJNS5_1CILi128EEENS7_ILi64EEENS7_ILi256EEEEEELi256ENS_10bfloat16_tEfNS_4arch4Sm80ELb0ELb1ELb0ELb0ELb1ELb0ELb1ELb1EEENS1_21CollectiveEpilogueFwdINS6_IJS8_SA_S9_EEENS6_IJNS7_ILi1EEESI_SI_EEESC_SE_Li256ELb0ELb1ELb1ELb0EEENS1_19SingleTileSchedulerILb0ELb1ELb1ELi128EEEEEEEEEvNT_6ParamsE)
        /*008c*/ 	.word	0x00000000


	//----- nvinfo : EIATTR_REGCOUNT
	.align		4
.L_34:
        /*0090*/ 	.byte	0x04, 0x2f
        /*0092*/ 	.short	(.L_36 - .L_35)
	.align		4
.L_35:
        /*0094*/ 	.word	index@(_ZN7cutlass13device_kernelIN5flash19enable_sm80_to_sm89INS1_16FlashAttnFwdSm80INS1_25CollectiveMainloopFwdSm80ILi8ELi1ELb0EN4cute5tupleIJNS5_1CILi128EEENS7_ILi48EEENS7_ILi256EEEEEELi256ENS_10bfloat16_tEfNS_4arch4Sm80ELb0ELb0ELb0ELb1ELb1ELb1ELb1ELb1EEENS1_21CollectiveEpilogueFwdINS6_IJS8_SA_S9_EEENS6_IJNS7_ILi1EEESI_SI_EEESC_SE_Li256ELb1ELb1ELb1ELb0EEENS1_36VarlenDynamicPersistentTileSchedulerILi128ELi48ELi256ELi256ELb1ELb1ELb0ELb0ELb1ELb1EEEEEEEEEvNT_6ParamsE)
        /*0098*/ 	.word	0x00000004


	//----- nvinfo : EIATTR_FRAME_SIZE
	.align		4
.L_36:
        /*009c*/ 	.byte	0x04, 0x11
        /*009e*/ 	.short	(.L_38 - .L_37)
	.align		4
.L_37:
        /*00a0*/ 	.word	index@(_ZN7cutlass13device_kernelIN5flash19enable_sm80_to_sm89INS1_16FlashAttnFwdSm80INS1_25CollectiveMainloopFwdSm80ILi8ELi1ELb0EN4cute5tupleIJNS5_1CILi128EEENS7_ILi48EEENS7_ILi256EEEEEELi256ENS_10bfloat16_tEfNS_4arch4Sm80ELb0ELb0ELb0ELb1ELb1ELb1ELb1ELb1EEENS1_21CollectiveEpilogueFwdINS6_IJS8_SA_S9_EEENS6_IJNS7_ILi1EEESI_SI_EEESC_SE_Li256ELb1ELb1ELb1ELb0EEENS1_36VarlenDynamicPersistentTileSchedulerILi128ELi48ELi256ELi256ELb1ELb1ELb0ELb0ELb1ELb1EEEEEEEEEvNT_6ParamsE)
        /*00a4*/ 	.word	0x00000000


	//----- nvinfo : EIATTR_REGCOUNT
	.align		4
.L_38:
        /*00a8*/ 	.byte	0x04, 0x2f
        /*00aa*/ 	.short	(.L_40 - .L_39)
	.align		4
.L_39:
        /*00ac*/ 	.word	index@(_ZN7cutlass13device_kernelIN5flash19enable_sm80_to_sm89INS1_16FlashAttnFwdSm80INS1_25CollectiveMainloopFwdSm80ILi8ELi1ELb0EN4cute5tupleIJNS5_1CILi128EEENS7_ILi64EEENS7_ILi256EEEEEELi256ENS_10bfloat16_tEfNS_4arch4Sm80ELb0ELb0ELb0ELb1ELb1ELb0ELb1ELb1EEENS1_21CollectiveEpilogueFwdINS6_IJS8_SA_S9_EEENS6_IJNS7_ILi1EEESI_SI_EEESC_SE_Li256ELb1ELb1ELb1ELb0EEENS1_36VarlenDynamicPersistentTileSchedulerILi128ELi64ELi256ELi256ELb1ELb1ELb0ELb0ELb1ELb1EEEEEEEEEvNT_6ParamsE)
        /*00b0*/ 	.word	0x00000004


	//----- nvinfo : EIATTR_FRAME_SIZE
	.align		4
.L_40:
        /*00b4*/ 	.byte	0x04, 0x11
        /*00b6*/ 	.short	(.L_42 - .L_41)
	.align		4
.L_41:
        /*00b8*/ 	.word	index@(_ZN7cutlass13device_kernelIN5flash19enable_sm80_to_sm89INS1_16FlashAttnFwdSm80INS1_25CollectiveMainloopFwdSm80ILi8ELi1ELb0EN4cute5tupleIJNS5_1CILi128EEENS7_ILi64EEENS7_ILi256EEEEEELi256ENS_10bfloat16_tEfNS_4arch4Sm80ELb0ELb0ELb0ELb1ELb1ELb0ELb1ELb1EEENS1_21CollectiveEpilogueFwdINS6_IJS8_SA_S9_EEENS6_IJNS7_ILi1EEESI_SI_EEESC_SE_Li256ELb1ELb1ELb1ELb0EEENS1_36VarlenDynamicPersistentTileSchedulerILi128ELi64ELi256ELi256ELb1ELb1ELb0ELb0ELb1ELb1EEEEEEEEEvNT_6ParamsE)
        /*00bc*/ 	.word	0x00000000


	//----- nvinfo : EIATTR_REGCOUNT
	.align		4
.L_42:
        /*00c0*/ 	.byte	0x04, 0x2f
        /*00c2*/ 	.short	(.L_44 - .L_43)
	.align		4
.L_43:
        /*00c4*/ 	.word	index@(_ZN7cutlass13device_kernelIN5flash19enable_sm80_to_sm89INS1_16FlashAttnFwdSm80INS1_25CollectiveMainloopFwdSm80ILi8ELi1ELb0EN4cute5tupleIJNS5_1CILi128EEENS7_ILi96EEENS7_ILi256EEEEEELi256ENS_10bfloat16_tEfNS_4arch4Sm80ELb0ELb0ELb0ELb0ELb1ELb0ELb1ELb1EEENS1_21CollectiveEpilogueFwdINS6_IJS8_SA_S9_EEENS6_IJNS7_ILi1EEESI_SI_EEESC_SE_Li256ELb0ELb1ELb1ELb0EEENS1_19SingleTileSchedulerILb0ELb1ELb1ELi128EEEEEEEEEvNT_6ParamsE)
        /*00c8*/ 	.word	0x00000004


	//----- nvinfo : EIATTR_FRAME_SIZE
	.align		4
.L_44:
        /*00cc*/ 	.byte	0x04, 0x11
        /*00ce*/ 	.short	(.L_46 - .L_45)
	.align		4
.L_45:
        /*00d0*/ 	.word	index@(_ZN7cutlass13device_kernelIN5flash19enable_sm80_to_sm89INS1_16FlashAttnFwdSm80INS1_25CollectiveMainloopFwdSm80ILi8ELi1ELb0EN4cute5tupleIJNS5_1CILi128EEENS7_ILi96EEENS7_ILi256EEEEEELi256ENS_10bfloat16_tEfNS_4arch4Sm80ELb0ELb0ELb0ELb0ELb1ELb0ELb1ELb1EEENS1_21CollectiveEpilogueFwdINS6_IJS8_SA_S9_EEENS6_IJNS7_ILi1EEESI_SI_EEESC_SE_Li256ELb0ELb1ELb1ELb0EEENS1_19SingleTileSchedulerILb0ELb1ELb1ELi128EEEEEEEEEvNT_6ParamsE)
        /*00d4*/ 	.word	0x00000000


	//----- nvinfo : EIATTR_REGCOUNT
	.align		4
.L_46:
        /*00d8*/ 	.byte	0x04, 0x2f
        /*00da*/ 	.short	(.L_48 - .L_47)
	.align		4
.L_47:
        /*00dc*/ 	.word	index@(_ZN7cutlass13device_kernelIN5flash19enable_sm80_to_sm89INS1_16FlashAttnFwdSm80INS1_25CollectiveMainloopFwdSm80ILi8ELi1ELb0EN4cute5tupleIJNS5_1CILi128EEENS7_ILi32EEENS7_ILi256EEEEEELi256ENS_10bfloat16_tEfNS_4arch4Sm80ELb1ELb0ELb0ELb1ELb1ELb1ELb1ELb1EEENS1_21CollectiveEpilogueFwdINS6_IJS8_SA_S9_EEENS6_IJNS7_ILi1EEESI_SI_EEESC_SE_Li256ELb1ELb1ELb1ELb0EEENS1_36VarlenDynamicPersistentTileSchedulerILi128ELi32ELi256ELi256ELb1ELb1ELb0ELb1ELb1ELb1EEEEEEEEEvNT_6ParamsE)
        /*00e0*/ 	.word	0x00000004


	//----- nvinfo : EIATTR_FRAME_SIZE
	.align		4
.L_48:
        /*00e4*/ 	.byte	0x04, 0x11
        /*00e6*/ 	.short	(.L_50 - .L_49)
	.align		4
.L_49:
        /*00e8*/ 	.word	index@(_ZN7cutlass13device_kernelIN5flash19enable_sm80_to_sm89INS1_16FlashAttnFwdSm80INS1_25CollectiveMainloopFwdSm80ILi8ELi1ELb0EN4cute5tupleIJNS5_1CILi128EEENS7_ILi32EEENS7_ILi256EEEEEELi256ENS_10bfloat16_tEfNS_4arch4Sm80ELb1ELb0ELb0ELb1ELb1ELb1ELb1ELb1EEENS1_21CollectiveEpilogueFwdINS6_IJS8_SA_S9_EEENS6_IJNS7_ILi1EEESI_SI_EEESC_SE_Li256ELb1ELb1ELb1ELb0EEENS1_36VarlenDynamicPersistentTileSchedulerILi128ELi32ELi256ELi256ELb1ELb1ELb0ELb1ELb1ELb1EEEEEEEEEvNT_6ParamsE)
        /*00ec*/ 	.word	0x00000000


	//----- nvinfo : EIATTR_REGCOUNT
	.align		4
.L_50:
        /*00f0*/ 	.byte	0x04, 0x2f
        /*00f2*/ 	.short	(.L_52 - .L_51)
	.align		4
.L_51:
        /*00f4*/ 	.word	index@(_ZN7cutlass13device_kernelIN5flash19enable_sm80_to_sm89INS1_16FlashAttnFwdSm80INS1_25CollectiveMainloopFwdSm80ILi8ELi1ELb1EN4cute5tupleIJNS5_1CILi128EEENS7_ILi48EEENS7_ILi256EEEEEELi256ENS_10bfloat16_tEfNS_4arch4Sm80ELb1ELb0ELb0ELb1ELb1ELb0ELb1ELb1EEENS1_21CollectiveEpilogueFwdINS6_IJS8_SA_S9_EEENS6_IJNS7_ILi1EEESI_SI_EEESC_SE_Li256ELb1ELb1ELb1ELb0EEENS1_36VarlenDynamicPersistentTileSchedulerILi128ELi48ELi256ELi256ELb1ELb1ELb0ELb1ELb1ELb1EEEEEEEEEvNT_6ParamsE)
        /*00f8*/ 	.word	0x00000004


	//----- nvinfo : EIATTR_FRAME_SIZE
	.align		4
.L_52:
        /*00fc*/ 	.byte	0x04, 0x11
        /*00fe*/ 	.short	(.L_54 - .L_53)
	.align		4
.L_53:
        /*0100*/ 	.word	index@(_ZN7cutlass13device_kernelIN5flash19enable_sm80_to_sm89INS1_16FlashAttnFwdSm80INS1_25CollectiveMainloopFwdSm80ILi8ELi1ELb1EN4cute5tupleIJNS5_1CILi128EEENS7_ILi48EEENS7_ILi256EEEEEELi256ENS_10bfloat16_tEfNS_4arch4Sm80ELb1ELb0ELb0ELb1ELb1ELb0ELb1ELb1EEENS1_21CollectiveEpilogueFwdINS6_IJS8_SA_S9_EEENS6_IJNS7_ILi1EEESI_SI_EEESC_SE_Li256ELb1ELb1ELb1ELb0EEENS1_36VarlenDynamicPersistentTileSchedulerILi128ELi48ELi256ELi256ELb1ELb1ELb0ELb1ELb1ELb1EEEEEEEEEvNT_6ParamsE)
        /*0104*/ 	.word	0x00000000


	//----- nvinfo : EIATTR_REGCOUNT
	.align		4
.L_54:
        /*0108*/ 	.byte	0x04, 0x2f
        /*010a*/ 	.short	(.L_56 - .L_55)
	.align		4
.L_55:
        /*010c*/ 	.word	index@(_ZN7cutlass13device_kernelIN5flash19enable_sm80_to_sm89INS1_16FlashAttnFwdSm80INS1_25CollectiveMainloopFwdSm80ILi8ELi1ELb1EN4cute5tupleIJNS5_1CILi128EEENS7_ILi64EEENS7_ILi256EEEEEELi256ENS_10bfloat16_tEfNS_4arch4Sm80ELb1ELb0ELb0ELb0ELb1ELb0ELb1ELb1EEENS1_21CollectiveEpilogueFwdINS6_IJS8_SA_S9_EEENS6_IJNS7_ILi1EEESI_SI_EEESC_SE_Li256ELb0ELb1ELb1ELb0EEENS1_30DynamicPersistentTileSchedulerILi256ELi256ELb1ELb1ELb0EEEEEEEEEvNT_6ParamsE)
        /*0110*/ 	.word	0x00000004


	//----- nvinfo : EIATTR_FRAME_SIZE
	.align		4
.L_56:
        /*0114*/ 	.byte	0x04, 0x11
        /*0116*/ 	.short	(.L_58 - .L_57)
	.align		4
.L_57:
        /*0118*/ 	.word	index@(_ZN7cutlass13device_kernelIN5flash19enable_sm80_to_sm89INS1_16FlashAttnFwdSm80INS1_25CollectiveMainloopFwdSm80ILi8ELi1ELb1EN4cute5tupleIJNS5_1CILi128EEENS7_ILi64EEENS7_ILi256EEEEEELi256ENS_10bfloat16_tEfNS_4arch4Sm80ELb1ELb0ELb0ELb0ELb1ELb0ELb1ELb1EEENS1_21CollectiveEpilogueFwdINS6_IJS8_SA_S9_EEENS6_IJNS7_ILi1EEESI_SI_EEESC_SE_Li256ELb0ELb1ELb1ELb0EEENS1_30DynamicPersistentTileSchedulerILi256ELi256ELb1ELb1ELb0EEEEEEEEEvNT_6ParamsE)
        /*011c*/ 	.word	0x00000000


	//----- nvinfo : EIATTR_REGCOUNT
	.align		4
.L_58:
        /*0120*/ 	.byte	0x04, 0x2f
        /*0122*/ 	.short	(.L_60 - .L_59)
	.align		4
.L_59:
        /*0124*/ 	.word	index@(_ZN7cutlass13device_kernelIN5flash19enable_sm80_to_sm89INS1_16FlashAttnFwdSm80INS1_25CollectiveMainloopFwdSm80ILi8ELi1ELb0EN4cute5tupleIJNS5_1CILi128EEENS7_ILi32EEENS7_ILi256EEEEEELi256ENS_10bfloat16_tEfNS_4arch4Sm80ELb0ELb1ELb0ELb1ELb1ELb1ELb1ELb1EEENS1_21CollectiveEpilogueFwdINS6_IJS8_SA_S9_EEENS6_IJNS7_ILi1EEESI_SI_EEESC_SE_Li256ELb1ELb1ELb1ELb0EEENS1_36VarlenDynamicPersistentTileSchedulerILi128ELi32ELi256ELi256ELb1ELb1ELb0ELb1ELb0ELb1EEEEEEEEEvNT_6ParamsE)
        /*0128*/ 	.word	0x00000004


	//----- nvinfo : EIATTR_FRAME_SIZE
	.align		4
.L_60:
        /*012c*/ 	.byte	0x04, 0x11
        /*012e*/ 	.short	(.L_62 - .L_61)
	.align		4
.L_61:
        /*0130*/ 	.word	index@(_ZN7cutlass13device_kernelIN5flash19enable_sm80_to_sm89INS1_16FlashAttnFwdSm80INS1_25CollectiveMainloopFwdSm80ILi8ELi1ELb0EN4cute5tupleIJNS5_1CILi128EEENS7_ILi32EEENS7_ILi256EEEEEELi256ENS_10bfloat16_tEfNS_4arch4Sm80ELb0ELb1ELb0ELb1ELb1ELb1ELb1ELb1EEENS1_21CollectiveEpilogueFwdINS6_IJS8_SA_S9_EEENS6_IJNS7_ILi1EEESI_SI_EEESC_SE_Li256ELb1ELb1ELb1ELb0EEENS1_36VarlenDynamicPersistentTileSchedulerILi128ELi32ELi256ELi256ELb1ELb1ELb0ELb1ELb0ELb1EEEEEEEEEvNT_6ParamsE)
        /*0134*/ 	.word	0x00000000


	//----- nvinfo : EIATTR_REGCOUNT
	.align		4
.L_62:
        /*0138*/ 	.byte	0x04, 0x2f
        /*013a*/ 	.short	(.L_64 - .L_63)
	.align		4
.L_63:
        /*013c*/ 	.word	index@(_ZN7cutlass13device_kernelIN5flash19enable_sm80_to_sm89INS1_16FlashAttnFwdSm80INS1_25CollectiveMainloopFwdSm80ILi8ELi1ELb1EN4cute5tupleIJNS5_1CILi128EEENS7_ILi48EEENS7_ILi256EEEEEELi256ENS_10bfloat16_tEfNS_4arch4Sm80ELb0ELb1ELb0ELb1ELb1ELb0ELb1ELb1EEENS1_21CollectiveEpilogueFwdINS6_IJS8_SA_S9_EEENS6_IJNS7_ILi1EEESI_SI_EEESC_SE_Li256ELb1ELb1ELb1ELb0EEENS1_36VarlenDynamicPersistentTileSchedulerILi128ELi48ELi256ELi256ELb1ELb1ELb0ELb1ELb0ELb1EEEEEEEEEvNT_6ParamsE)
        /*0140*/ 	.word	0x00000004


	//----- nvinfo : EIATTR_FRAME_SIZE
	.align		4
.L_64:
        /*0144*/ 	.byte	0x04, 0x11
        /*0146*/ 	.short	(.L_66 - .L_65)
	.align		4
.L_65:
        /*0148*/ 	.word	index@(_ZN7cutlass13device_kernelIN5flash19enable_sm80_to_sm89INS1_16FlashAttnFwdSm80INS1_25CollectiveMainloopFwdSm80ILi8ELi1ELb1EN4cute5tupleIJNS5_1CILi128EEENS7_ILi48EEENS7_ILi256EEEEEELi256ENS_10bfloat16_tEfNS_4arch4Sm80ELb0ELb1ELb0ELb1ELb1ELb0ELb1ELb1EEENS1_21CollectiveEpilogueFwdINS6_IJS8_SA_S9_EEENS6_IJNS7_ILi1EEESI_SI_EEESC_SE_Li256ELb1ELb1ELb1ELb0EEENS1_36VarlenDynamicPersistentTileSchedulerILi128ELi48ELi256ELi256ELb1ELb1ELb0ELb1ELb0ELb1EEEEEEEEEvNT_6ParamsE)
        /*014c*/ 	.word	0x00000000


	//----- nvinfo : EIATTR_REGCOUNT
	.align		4
.L_66:
        /*0150*/ 	.byte	0x04, 0x2f
        /*0152*/ 	.short	(.L_68 - .L_67)
	.align		4
.L_67:
        /*0154*/ 	.word	index@(_ZN7cutlass13device_kernelIN5flash19enable_sm80_to_sm89INS1_16FlashAttnFwdSm80INS1_25CollectiveMainloopFwdSm80ILi8ELi1ELb1EN4cute5tupleIJNS5_1CILi128EEENS7_ILi48EEENS7_ILi256EEEEEELi256ENS_10bfloat16_tEfNS_4arch4Sm80ELb0ELb1ELb0ELb0ELb1ELb0ELb1ELb1EEENS1_21CollectiveEpilogueFwdINS6_IJS8_SA_S9_EEENS6_IJNS7_ILi1EEESI_SI_EEESC_SE_Li256ELb0ELb1ELb1ELb0EEENS1_19SingleTileSchedulerILb0ELb1ELb1ELi128EEEEEEEEEvNT_6ParamsE)
        /*0158*/ 	.word	0x00000004


	//----- nvinfo : EIATTR_FRAME_SIZE
	.align		4
.L_68:
        /*015c*/ 	.byte	0x04, 0x11
        /*015e*/ 	.short	(.L_70 - .L_69)
	.align		4
.L_69:
        /*0160*/ 	.word	index@(_ZN7cutlass13device_kernelIN5flash19enable_sm80_to_sm89INS1_16FlashAttnFwdSm80INS1_25CollectiveMainloopFwdSm80ILi8ELi1ELb1EN4cute5tupleIJNS5_1CILi128EEENS7_ILi48EEENS7_ILi256EEEEEELi256ENS_10bfloat16_tEfNS_4arch4Sm80ELb0ELb1ELb0ELb0ELb1ELb0ELb1ELb1EEENS1_21CollectiveEpilogueFwdINS6_IJS8_SA_S9_EEENS6_IJNS7_ILi1EEESI_SI_EEESC_SE_Li256ELb0ELb1ELb1ELb0EEENS1_19SingleTileSchedulerILb0ELb1ELb1ELi128EEEEEEEEEvNT_6ParamsE)
        /*0164*/ 	.word	0x00000000


	//----- nvinfo : EIATTR_REGCOUNT
	.align		4
.L_70:
        /*0168*/ 	.byte	0x04, 0x2f
        /*016a*/ 	.short	(.L_72 - .L_71)
	.align		4
.L_71:
        /*016c*/ 	.word	index@(_ZN7cutlass13device_kernelIN5flash19enable_sm80_to_sm89INS1_16FlashAttnFwdSm80INS1_25CollectiveMainloopFwdSm80ILi8ELi1ELb0EN4cute5tupleIJNS5_1CILi128EEENS7_ILi32EEENS7_ILi256EEEEEELi256ENS_10bfloat16_tEfNS_4arch4Sm80ELb0ELb0ELb0ELb1ELb1ELb1ELb1ELb1EEENS1_21CollectiveEpilogueFwdINS6_IJS8_SA_S9_EEENS6_IJNS7_ILi1EEESI_SI_EEESC_SE_Li256ELb1ELb1ELb1ELb0EEENS1_36VarlenDynamicPersistentTileSchedulerILi128ELi32ELi256ELi256ELb1ELb1ELb0ELb0ELb1ELb1EEEEEEEEEvNT_6ParamsE)
        /*0170*/ 	.word	0x00000004


	//----- nvinfo : EIATTR_FRAME_SIZE
	.align		4
.L_72:
        /*0174*/ 	.byte	0x04, 0x11
        /*0176*/ 	.short	(.L_74 - .L_73)
	.align		4
.L_73:
        /*0178*/ 	.word	index@(_ZN7cutlass13device_kernelIN5flash19enable_sm80_to_sm89INS1_16FlashAttnFwdSm80INS1_25CollectiveMainloopFwdSm80ILi8ELi1ELb0EN4cute5tupleIJNS5_1CILi128EEENS7_ILi32EEENS7_ILi256EEEEEELi256ENS_10bfloat16_tEfNS_4arch4Sm80ELb0ELb0ELb0ELb1ELb1ELb1ELb1ELb1EEENS1_21CollectiveEpilogueFwdINS6_IJS8_SA_S9_EEENS6_IJNS7_ILi1EEESI_SI_EEESC_SE_Li256ELb1ELb1ELb1ELb0EEENS1_36VarlenDynamicPersistentTileSchedulerILi128ELi32ELi256ELi256ELb1ELb1ELb0ELb0ELb1ELb1EEEEEEEEEvNT_6ParamsE)
        /*017c*/ 	.word	0x00000000


	//----- nvinfo : EIATTR_REGCOUNT
	.align		4
.L_74:
        /*0180*/ 	.byte	0x04, 0x2f
        /*0182*/ 	.short	(.L_76 - .L_75)
	.align		4
.L_75:
        /*0184*/ 	.word	index@(_ZN7cutlass13device_kernelIN5flash19enable_sm80_to_sm89INS1_16FlashAttnFwdSm80INS1_25CollectiveMainloopFwdSm80ILi8ELi1ELb1EN4cute5tupleIJNS5_1CILi128EEENS7_ILi48EEENS7_ILi256EEEEEELi256ENS_10bfloat16_tEfNS_4arch4Sm80ELb0ELb0ELb0ELb1ELb1ELb0ELb1ELb1EEENS1_21CollectiveEpilogueFwdINS6_IJS8_SA_S9_EEENS6_IJNS7_ILi1EEESI_SI_EEESC_SE_Li256ELb1ELb1ELb1ELb0EEENS1_36VarlenDynamicPersistentTileSchedulerILi128ELi48ELi256ELi256ELb1ELb1ELb0ELb0ELb1ELb1EEEEEEEEEvNT_6ParamsE)
        /*0188*/ 	.word	0x00000004


	//----- nvinfo : EIATTR_FRAME_SIZE
	.align		4
.L_76:
        /*018c*/ 	.byte	0x04, 0x11
        /*018e*/ 	.short	(.L_78 - .L_77)
	.align		4
.L_77:
        /*0190*/ 	.word	index@(_ZN7cutlass13device_kernelIN5flash19enable_sm80_to_sm89INS1_16FlashAttnFwdSm80INS1_25CollectiveMainloopFwdSm80ILi8ELi1ELb1EN4cute5tupleIJNS5_1CILi128EEENS7_ILi48EEENS7_ILi256EEEEEELi256ENS_10bfloat16_tEfNS_4arch4Sm80ELb0ELb0ELb0ELb1ELb1ELb0ELb1ELb1EEENS1_21CollectiveEpilogueFwdINS6_IJS8_SA_S9_EEENS6_IJNS7_ILi1EEESI_SI_EEESC_SE_Li256ELb1ELb1ELb1ELb0EEENS1_36VarlenDynamicPersistentTileSchedulerILi128ELi48ELi256ELi256ELb1ELb1ELb0ELb0ELb1ELb1EEEEEEEEEvNT_6ParamsE)
        /*0194*/ 	.word	0x00000000


	//----- nvinfo : EIATTR_REGCOUNT
	.align		4
.L_78:
        /*0198*/ 	.byte	0x04, 0x2f
        /*019a*/ 	.short	(.L_80 - .L_79)
	.align		4
.L_79:
        /*019c*/ 	.word	index@(_ZN7cutlass13device_kernelIN5flash19enable_sm80_to_sm89INS1_16FlashAttnFwdSm80INS1_25CollectiveMainloopFwdSm80ILi8ELi1ELb1EN4cute5tupleIJNS5_1CILi128EEENS7_ILi64EEENS7_ILi256EEEEEELi256ENS_10bfloat16_tEfNS_4arch4Sm80ELb0ELb0ELb0ELb0ELb1ELb0ELb1ELb1EEENS1_21CollectiveEpilogueFwdINS6_IJS8_SA_S9_EEENS6_IJNS7_ILi1EEESI_SI_EEESC_SE_Li256ELb0ELb1ELb1ELb0EEENS1_19SingleTileSchedulerILb0ELb1ELb1ELi128EEEEEEEEEvNT_6ParamsE)
        /*01a0*/ 	.word	0x00000004


	//----- nvinfo : EIATTR_FRAME_SIZE
	.align		4
.L_80:
        /*01a4*/ 	.byte	0x04, 0x11
        /*01a6*/ 	.short	(.L_82 - .L_81)
	.align		4
.L_81:
        /*01a8*/ 	.word	index@(_ZN7cutlass13device_kernelIN5flash19enable_sm80_to_sm89INS1_16FlashAttnFwdSm80INS1_25CollectiveMainloopFwdSm80ILi8ELi1ELb1EN4cute5tupleIJNS5_1CILi128EEENS7_ILi64EEENS7_ILi256EEEEEELi256ENS_10bfloat16_tEfNS_4arch4Sm80ELb0ELb0ELb0ELb0ELb1ELb0ELb1ELb1EEENS1_21CollectiveEpilogueFwdINS6_IJS8_SA_S9_EEENS6_IJNS7_ILi1EEESI_SI_EEESC_SE_Li256ELb0ELb1ELb1ELb0EEENS1_19SingleTileSchedulerILb0ELb1ELb1ELi128EEEEEEEEEvNT_6ParamsE)
        /*01ac*/ 	.word	0x00000000


	//----- nvinfo : EIATTR_MIN_STACK_SIZE
	.align		4
.L_82:
        /*01b0*/ 	.byte	0x04, 0x12
        /*01b2*/ 	.short	(.L_84 - .L_83)
	.align		4
.L_83:
        /*01b4*/ 	.word	index@(_ZN7cutlass13device_kernelIN5flash19enable_sm80_to_sm89INS1_16FlashAttnFwdSm80INS1_25CollectiveMainloopFwdSm80ILi8ELi1ELb1EN4cute5tupleIJNS5_1CILi128EEENS7_ILi64EEENS7_ILi256EEEEEELi256ENS_10bfloat16_tEfNS_4arch4Sm80ELb0ELb0ELb0ELb0ELb1ELb0ELb1ELb1EEENS1_21CollectiveEpilogueFwdINS6_IJS8_SA_S9_EEENS6_IJNS7_ILi1EEESI_SI_EEESC_SE_Li256ELb0ELb1ELb1ELb0EEENS1_19SingleTileSchedulerILb0ELb1ELb1ELi128EEEEEEEEEvNT_6ParamsE)
        /*01b8*/ 	.word	0x00000000


	//----- nvinfo : EIATTR_MIN_STACK_SIZE
	.align		4
.L_84:
        /*01bc*/ 	.byte	0x04, 0x12
        /*01be*/ 	.short	(.L_86 - .L_85)
	.align		4
.L_85:
        /*01c0*/ 	.word	index@(_ZN7cutlass13device_kernelIN5flash19enable_sm80_to_sm89INS1_16FlashAttnFwdSm80INS1_25CollectiveMainloopFwdSm80ILi8ELi1ELb1EN4cute5tupleIJNS5_1CILi128EEENS7_ILi48EEENS7_ILi256EEEEEELi256ENS_10bfloat16_tEfNS_4arch4Sm80ELb0ELb0ELb0ELb1ELb1ELb0ELb1ELb1EEENS1_21CollectiveEpilogueFwdINS6_IJS8_SA_S9_EEENS6_IJNS7_ILi1EEESI_SI_EEESC_SE_Li256ELb1ELb1ELb1ELb0EEENS1_36VarlenDynamicPersistentTileSchedulerILi128ELi48ELi256ELi256ELb1ELb1ELb0ELb0ELb1ELb1EEEEEEEEEvNT_6ParamsE)
        /*01c4*/ 	.word	0x00000000


	//----- nvinfo : EIATTR_MIN_STACK_SIZE
	.align		4
.L_86:
        /*01c8*/ 	.byte	0x04, 0x12
        /*01ca*/ 	.short	(.L_88 - .L_87)
	.align		4
.L_87:
        /*01cc*/ 	.word	index@(_ZN7cutlass13device_kernelIN5flash19enable_sm80_to_sm89INS1_16FlashAttnFwdSm80INS1_25CollectiveMainloopFwdSm80ILi8ELi1ELb0EN4cute5tupleIJNS5_1CILi128EEENS7_ILi32EEENS7_ILi256EEEEEELi256ENS_10bfloat16_tEfNS_4arch4Sm80ELb0ELb0ELb0ELb1ELb1ELb1ELb1ELb1EEENS1_21CollectiveEpilogueFwdINS6_IJS8_SA_S9_EEENS6_IJNS7_ILi1EEESI_SI_EEESC_SE_Li256ELb1ELb1ELb1ELb0EEENS1_36VarlenDynamicPersistentTileSchedulerILi128ELi32ELi256ELi256ELb1ELb1ELb0ELb0ELb1ELb1EEEEEEEEEvNT_6ParamsE)
        /*01d0*/ 	.word	0x00000000


	//----- nvinfo : EIATTR_MIN_STACK_SIZE
	.align		4
.L_88:
        /*01d4*/ 	.byte	0x04, 0x12
        /*01d6*/ 	.short	(.L_90 - .L_89)
	.align		4
.L_89:
        /*01d8*/ 	.word	index@(_ZN7cutlass13device_kernelIN5flash19enable_sm80_to_sm89INS1_16FlashAttnFwdSm80INS1_25CollectiveMainloopFwdSm80ILi8ELi1ELb1EN4cute5tupleIJNS5_1CILi128EEENS7_ILi48EEENS7_ILi256EEEEEELi256ENS_10bfloat16_tEfNS_4arch4Sm80ELb0ELb1ELb0ELb0ELb1ELb0ELb1ELb1EEENS1_21CollectiveEpilogueFwdINS6_IJS8_SA_S9_EEENS6_IJNS7_ILi1EEESI_SI_EEESC_SE_Li256ELb0ELb1ELb1ELb0EEENS1_19SingleTileSchedulerILb0ELb1ELb1ELi128EEEEEEEEEvNT_6ParamsE)
        /*01dc*/ 	.word	0x00000000


	//----- nvinfo : EIATTR_MIN_STACK_SIZE
	.align		4
.L_90:
        /*01e0*/ 	.byte	0x04, 0x12
        /*01e2*/ 	.short	(.L_92 - .L_91)
	.align		4
.L_91:
        /*01e4*/ 	.word	index@(_ZN7cutlass13device_kernelIN5flash19enable_sm80_to_sm89INS1_16FlashAttnFwdSm80INS1_25CollectiveMainloopFwdSm80ILi8ELi1ELb1EN4cute5tupleIJNS5_1CILi128EEENS7_ILi48EEENS7_ILi256EEEEEELi256ENS_10bfloat16_tEfNS_4arch4Sm80ELb0ELb1ELb0ELb1ELb1ELb0ELb1ELb1EEENS1_21CollectiveEpilogueFwdINS6_IJS8_SA_S9_EEENS6_IJNS7_ILi1EEESI_SI_EEESC_SE_Li256ELb1ELb1ELb1ELb0EEENS1_36VarlenDynamicPersistentTileSchedulerILi128ELi48ELi256ELi256ELb1ELb1ELb0ELb1ELb0ELb1EEEEEEEEEvNT_6ParamsE)
        /*01e8*/ 	.word	0x00000000


	//----- nvinfo : EIATTR_MIN_STACK_SIZE
	.align		4
.L_92:
        /*01ec*/ 	.byte	0x04, 0x12
        /*01ee*/ 	.short	(.L_94 - .L_93)
	.align		4
.L_93:
        /*01f0*/ 	.word	index@(_ZN7cutlass13device_kernelIN5flash19enable_sm80_to_sm89INS1_16FlashAttnFwdSm80INS1_25CollectiveMainloopFwdSm80ILi8ELi1ELb0EN4cute5tupleIJNS5_1CILi128EEENS7_ILi32EEENS7_ILi256EEEEEELi256ENS_10bfloat16_tEfNS_4arch4Sm80ELb0ELb1ELb0ELb1ELb1ELb1ELb1ELb1EEENS1_21CollectiveEpilogueFwdINS6_IJS8_SA_S9_EEENS6_IJNS7_ILi1EEESI_SI_EEESC_SE_Li256ELb1ELb1ELb1ELb0EEENS1_36VarlenDynamicPersistentTileSchedulerILi128ELi32ELi256ELi256ELb1ELb1ELb0ELb1ELb0ELb1EEEEEEEEEvNT_6ParamsE)
        /*01f4*/ 	.word	0x00000000


	//----- nvinfo : EIATTR_MIN_STACK_SIZE
	.align		4
.L_94:
        /*01f8*/ 	.byte	0x04, 0x12
        /*01fa*/ 	.short	(.L_96 - .L_95)
	.align		4
.L_95:
        /*01fc*/ 	.word	index@(_ZN7cutlass13device_kernelIN5flash19enable_sm80_to_sm89INS1_16FlashAttnFwdSm80INS1_25CollectiveMainloopFwdSm80ILi8ELi1ELb1EN4cute5tupleIJNS5_1CILi128EEENS7_ILi64EEENS7_ILi256EEEEEELi256ENS_10bfloat16_tEfNS_4arch4Sm80ELb1ELb0ELb0ELb0ELb1ELb0ELb1ELb1EEENS1_21CollectiveEpilogueFwdINS6_IJS8_SA_S9_EEENS6_IJNS7_ILi1EEESI_SI_EEESC_SE_Li256ELb0ELb1ELb1ELb0EEENS1_30DynamicPersistentTileSchedulerILi256ELi256ELb1ELb1ELb0EEEEEEEEEvNT_6ParamsE)
        /*0200*/ 	.word	0x00000000


	//----- nvinfo : EIATTR_MIN_STACK_SIZE
	.align		4
.L_96:
        /*0204*/ 	.byte	0x04, 0x12
        /*0206*/ 	.short	(.L_98 - .L_97)
	.align		4
.L_97:
        /*0208*/ 	.word	index@(_ZN7cutlass13device_kernelIN5flash19enable_sm80_to_sm89INS1_16FlashAttnFwdSm80INS1_25CollectiveMainloopFwdSm80ILi8ELi1ELb1EN4cute5tupleIJNS5_1CILi128EEENS7_ILi48EEENS7_ILi256EEEEEELi256ENS_10bfloat16_tEfNS_4arch4Sm80ELb1ELb0ELb0ELb1ELb1ELb0ELb1ELb1EEENS1_21CollectiveEpilogueFwdINS6_IJS8_SA_S9_EEENS6_IJNS7_ILi1EEESI_SI_EEESC_SE_Li256ELb1ELb1ELb1ELb0EEENS1_36VarlenDynamicPersistentTileSchedulerILi128ELi48ELi256ELi256ELb1ELb1ELb0ELb1ELb1ELb1EEEEEEEEEvNT_6ParamsE)
        /*020c*/ 	.word	0x00000000


	//----- nvinfo : EIATTR_MIN_STACK_SIZE
	.align		4
.L_98:
        /*0210*/ 	.byte	0x04, 0x12
        /*0212*/ 	.short	(.L_100 - .L_99)
	.align		4
.L_99:
        /*0214*/ 	.word	index@(_ZN7cutlass13device_kernelIN5flash19enable_sm80_to_sm89INS1_16FlashAttnFwdSm80INS1_25CollectiveMainloopFwdSm80ILi8ELi1ELb0EN4cute5tupleIJNS5_1CILi128EEENS7_ILi32EEENS7_ILi256EEEEEELi256ENS_10bfloat16_tEfNS_4arch4Sm80ELb1ELb0ELb0ELb1ELb1ELb1ELb1ELb1EEENS1_21CollectiveEpilogueFwdINS6_IJS8_SA_S9_EEENS6_IJNS7_ILi1EEESI_SI_EEESC_SE_Li256ELb1ELb1ELb1ELb0EEENS1_36VarlenDynamicPersistentTileSchedulerILi128ELi32ELi256ELi256ELb1ELb1ELb0ELb1ELb1ELb1EEEEEEEEEvNT_6ParamsE)
        /*0218*/ 	.word	0x00000000


	//----- nvinfo : EIATTR_MIN_STACK_SIZE
	.align		4
.L_100:
        /*021c*/ 	.byte	0x04, 0x12
        /*021e*/ 	.short	(.L_102 - .L_101)
	.align		4
.L_101:
        /*0220*/ 	.word	index@(_ZN7cutlass13device_kernelIN5flash19enable_sm80_to_sm89INS1_16FlashAttnFwdSm80INS1_25CollectiveMainloopFwdSm80ILi8ELi1ELb0EN4cute5tupleIJNS5_1CILi128EEENS7_ILi96EEENS7_ILi256EEEEEELi256ENS_10bfloat16_tEfNS_4arch4Sm80ELb0ELb0ELb0ELb0ELb1ELb0ELb1ELb1EEENS1_21CollectiveEpilogueFwdINS6_IJS8_SA_S9_EEENS6_IJNS7_ILi1EEESI_SI_EEESC_SE_Li256ELb0ELb1ELb1ELb0EEENS1_19SingleTileSchedulerILb0ELb1ELb1ELi128EEEEEEEEEvNT_6ParamsE)
        /*0224*/ 	.word	0x00000000


	//----- nvinfo : EIATTR_MIN_STACK_SIZE
	.align		4
.L_102:
        /*0228*/ 	.byte	0x04, 0x12
        /*022a*/ 	.short	(.L_104 - .L_103)
	.align		4
.L_103:
        /*022c*/ 	.word	index@(_ZN7cutlass13device_kernelIN5flash19enable_sm80_to_sm89INS1_16FlashAttnFwdSm80INS1_25CollectiveMainloopFwdSm80ILi8ELi1ELb0EN4cute5tupleIJNS5_1CILi128EEENS7_ILi64EEENS7_ILi256EEEEEELi256ENS_10bfloat16_tEfNS_4arch4Sm80ELb0ELb0ELb0ELb1ELb1ELb0ELb1ELb1EEENS1_21CollectiveEpilogueFwdINS6_IJS8_SA_S9_EEENS6_IJNS7_ILi1EEESI_SI_EEESC_SE_Li256ELb1ELb1ELb1ELb0EEENS1_36VarlenDynamicPersistentTileSchedulerILi128ELi64ELi256ELi256ELb1ELb1ELb0ELb0ELb1ELb1EEEEEEEEEvNT_6ParamsE)
        /*0230*/ 	.word	0x00000000


	//----- nvinfo : EIATTR_MIN_STACK_SIZE
	.align		4
.L_104:
        /*0234*/ 	.byte	0x04, 0x12
        /*0236*/ 	.short	(.L_106 - .L_105)
	.align		4
.L_105:
        /*0238*/ 	.word	index@(_ZN7cutlass13device_kernelIN5flash19enable_sm80_to_sm89INS1_16FlashAttnFwdSm80INS1_25CollectiveMainloopFwdSm80ILi8ELi1ELb0EN4cute5tupleIJNS5_1CILi128EEENS7_ILi48EEENS7_ILi256EEEEEELi256ENS_10bfloat16_tEfNS_4arch4Sm80ELb0ELb0ELb0ELb1ELb1ELb1ELb1ELb1EEENS1_21CollectiveEpilogueFwdINS6_IJS8_SA_S9_EEENS6_IJNS7_ILi1EEESI_SI_EEESC_SE_Li256ELb1ELb1ELb1ELb0EEENS1_36VarlenDynamicPersistentTileSchedulerILi128ELi48ELi256ELi256ELb1ELb1ELb0ELb0ELb1ELb1EEEEEEEEEvNT_6ParamsE)
        /*023c*/ 	.word	0x00000000


	//----- nvinfo : EIATTR_MIN_STACK_SIZE
	.align		4
.L_106:
        /*0240*/ 	.byte	0x04, 0x12
        /*0242*/ 	.short	(.L_108 - .L_107)
	.align		4
.L_107:
        /*0244*/ 	.word	index@(_ZN7cutlass13device_kernelIN5flash19enable_sm80_to_sm89INS1_16FlashAttnFwdSm80INS1_25CollectiveMainloopFwdSm80ILi8ELi1ELb0EN4cute5tupleIJNS5_1CILi128EEENS7_ILi64EEENS7_ILi256EEEEEELi256ENS_10bfloat16_tEfNS_4arch4Sm80ELb0ELb1ELb0ELb0ELb1ELb0ELb1ELb1EEENS1_21CollectiveEpilogueFwdINS6_IJS8_SA_S9_EEENS6_IJNS7_ILi1EEESI_SI_EEESC_SE_Li256ELb0ELb1ELb1ELb0EEENS1_19SingleTileSchedulerILb0ELb1ELb1ELi128EEEEEEEEEvNT_6ParamsE)
        /*0248*/ 	.word	0x00000000


	//----- nvinfo : EIATTR_MIN_STACK_SIZE
	.align		4
.L_108:
        /*024c*/ 	.byte	0x04, 0x12
        /*024e*/ 	.short	(.L_110 - .L_109)
	.align		4
.L_109:
        /*0250*/ 	.word	index@(_ZN7cutlass13device_kernelIN5flash19enable_sm80_to_sm89INS1_16FlashAttnFwdSm80INS1_25CollectiveMainloopFwdSm80ILi8ELi1ELb0EN4cute5tupleIJNS5_1CILi128EEENS7_ILi64EEENS7_ILi256EEEEEELi256ENS_10bfloat16_tEfNS_4arch4Sm80ELb0ELb1ELb0ELb1ELb1ELb0ELb1ELb1EEENS1_21CollectiveEpilogueFwdINS6_IJS8_SA_S9_EEENS6_IJNS7_ILi1EEESI_SI_EEESC_SE_Li256ELb1ELb1ELb1ELb0EEENS1_36VarlenDynamicPersistentTileSchedulerILi128ELi64ELi256ELi256ELb1ELb1ELb0ELb1ELb0ELb1EEEEEEEEEvNT_6ParamsE)
        /*0254*/ 	.word	0x00000000


	//----- nvinfo : EIATTR_MIN_STACK_SIZE
	.align		4
.L_110:
        /*0258*/ 	.byte	0x04, 0x12
        /*025a*/ 	.short	(.L_112 - .L_111)
	.align		4
.L_111:
        /*025c*/ 	.word	index@(_ZN7cutlass13device_kernelIN5flash19enable_sm80_to_sm89INS1_16FlashAttnFwdSm80INS1_25CollectiveMainloopFwdSm80ILi8ELi1ELb0EN4cute5tupleIJNS5_1CILi128EEENS7_ILi48EEENS7_ILi256EEEEEELi256ENS_10bfloat16_tEfNS_4arch4Sm80ELb0ELb1ELb0ELb1ELb1ELb1ELb1ELb1EEENS1_21CollectiveEpilogueFwdINS6_IJS8_SA_S9_EEENS6_IJNS7_ILi1EEESI_SI_EEESC_SE_Li256ELb1ELb1ELb1ELb0EEENS1_36VarlenDynamicPersistentTileSchedulerILi128ELi48ELi256ELi256ELb1ELb1ELb0ELb1ELb0ELb1EEEEEEEEEvNT_6ParamsE)
        /*0260*/ 	.word	0x00000000


	//----- nvinfo : EIATTR_MIN_STACK_SIZE
	.align		4
.L_112:
        /*0264*/ 	.byte	0x04, 0x12
        /*0266*/ 	.short	(.L_114 - .L_113)
	.align		4
.L_113:
        /*0268*/ 	.word	index@(_ZN7cutlass13device_kernelIN5flash19enable_sm80_to_sm89INS1_16FlashAttnFwdSm80INS1_25CollectiveMainloopFwdSm80ILi8ELi1ELb0EN4cute5tupleIJNS5_1CILi128EEENS7_ILi96EEENS7_ILi256EEEEEELi256ENS_10bfloat16_tEfNS_4arch4Sm80ELb1ELb0ELb0ELb0ELb1ELb0ELb1ELb1EEENS1_21CollectiveEpilogueFwdINS6_IJS8_SA_S9_EEENS6_IJNS7_ILi1EEESI_SI_EEESC_SE_Li256ELb0ELb1ELb1ELb0EEENS1_30DynamicPersistentTileSchedulerILi256ELi256ELb1ELb1ELb0EEEEEEEEEvNT_6ParamsE)
        /*026c*/ 	.word	0x00000000


	//----- nvinfo : EIATTR_MIN_STACK_SIZE
	.align		4
.L_114:
        /*0270*/ 	.byte	0x04, 0x12
        /*0272*/ 	.short	(.L_116 - .L_115)
	.align		4
.L_115:
        /*0274*/ 	.word	index@(_ZN7cutlass13device_kernelIN5flash19enable_sm80_to_sm89INS1_16FlashAttnFwdSm80INS1_25CollectiveMainloopFwdSm80ILi8ELi1ELb0EN4cute5tupleIJNS5_1CILi128EEENS7_ILi64EEENS7_ILi256EEEEEELi256ENS_10bfloat16_tEfNS_4arch4Sm80ELb1ELb0ELb0ELb1ELb1ELb0ELb1ELb1EEENS1_21CollectiveEpilogueFwdINS6_IJS8_SA_S9_EEENS6_IJNS7_ILi1EEESI_SI_EEESC_SE_Li256ELb1ELb1ELb1ELb0EEENS1_36VarlenDynamicPersistentTileSchedulerILi128ELi64ELi256ELi256ELb1ELb1ELb0ELb1ELb1ELb1EEEEEEEEEvNT_6ParamsE)
        /*0278*/ 	.word	0x00000000


	//----- nvinfo : EIATTR_MIN_STACK_SIZE
	.align		4
.L_116:
        /*027c*/ 	.byte	0x04, 0x12
        /*027e*/ 	.short	(.L_118 - .L_117)
	.align		4
.L_117:
        /*0280*/ 	.word	index@(_ZN7cutlass13device_kernelIN5flash19enable_sm80_to_sm89INS1_16FlashAttnFwdSm80INS1_25CollectiveMainloopFwdSm80ILi8ELi1ELb0EN4cute5tupleIJNS5_1CILi128EEENS7_ILi48EEENS7_ILi256EEEEEELi256ENS_10bfloat16_tEfNS_4arch4Sm80ELb1ELb0ELb0ELb1ELb1ELb1ELb1ELb1EEENS1_21CollectiveEpilogueFwdINS6_IJS8_SA_S9_EEENS6_IJNS7_ILi1EEESI_SI_EEESC_SE_Li256ELb1ELb1ELb1ELb0EEENS1_36VarlenDynamicPersistentTileSchedulerILi128ELi48ELi256ELi256ELb1ELb1ELb0ELb1ELb1ELb1EEEEEEEEEvNT_6ParamsE)
        /*0284*/ 	.word	0x00000000
.L_118:


//--------------------- .nv.compat                --------------------------
	.section	.nv.compat,"",@"SHT_CUDA_COMPAT_INFO"
	.align	4
        /*0000*/ 	.byte	0x02, 0x09, 0x01, 0x00, 0x02, 0x02, 0x01, 0x00, 0x02, 0x05, 0x05, 0x00, 0x03, 0x07, 0x01, 0x01
        /*0010*/ 	.byte	0x02, 0x03, 0x00, 0x00, 0x02, 0x06, 0x01, 0x00, 0x04, 0x0b, 0x08, 0x00, 0x00, 0x00, 0x00, 0x00
        /*0020*/ 	.byte	0x00, 0x00, 0x00, 0x00


//--------------------- .nv.info._ZN7cutlass13device_kernelIN5flash19enable_sm80_to_sm89INS1_16FlashAttnFwdSm80INS1_25CollectiveMainloopFwdSm80ILi8ELi1ELb1EN4cute5tupleIJNS5_1CILi128EEENS7_ILi64EEENS7_ILi256EEEEEELi256ENS_10bfloat16_tEfNS_4arch4Sm80ELb0ELb0ELb0ELb0ELb1ELb0ELb1ELb1EEENS1_21CollectiveEpilogueFwdINS6_IJS8_SA_S9_EEENS6_IJNS7_ILi1EEESI_SI_EEESC_SE_Li256ELb0ELb1ELb1ELb0EEENS1_19SingleTileSchedulerILb0ELb1ELb1ELi128EEEEEEEEEvNT_6ParamsE --------------------------
	.section	.nv.info._ZN7cutlass13device_kernelIN5flash19enable_sm80_to_sm89INS1_16FlashAttnFwdSm80INS1_25CollectiveMainloopFwdSm80ILi8ELi1ELb1EN4cute5tupleIJNS5_1CILi128EEENS7_ILi64EEENS7_ILi256EEEEEELi256ENS_10bfloat16_tEfNS_4arch4Sm80ELb0ELb0ELb0ELb0ELb1ELb0ELb1ELb1EEENS1_21CollectiveEpilogueFwdINS6_IJS8_SA_S9_EEENS6_IJNS7_ILi1EEESI_SI_EEESC_SE_Li256ELb0ELb1ELb1ELb0EEENS1_19SingleTileSchedulerILb0ELb1ELb1ELi128EEEEEEEEEvNT_6ParamsE,"",@"SHT_CUDA_INFO"
	.sectionflags	@""
	.align	4


	//----- nvinfo : EIATTR_CUDA_API_VERSION
	.align		4
        /*0000*/ 	.byte	0x04, 0x37
        /*0002*/ 	.short	(.L_120 - .L_119)
.L_119:
        /*0004*/ 	.word	0x00000082


	//----- nvinfo : EIATTR_KPARAM_INFO
	.align		4
.L_120:
        /*0008*/ 	.byte	0x04, 0x17
        /*000a*/ 	.short	(.L_122 - .L_121)
.L_121:
        /*000c*/ 	.word	0x00000000
        /*0010*/ 	.short	0x0000
        /*0012*/ 	.short	0x0000
        /*0014*/ 	.byte	0x00, 0xf0, 0x61, 0x10


	//----- nvinfo : EIATTR_SPARSE_MMA_MASK
	.align		4
.L_122:
        /*0018*/ 	.byte	0x03, 0x50
        /*001a*/ 	.short	0x0000


	//----- nvinfo : EIATTR_MAXREG_COUNT
	.align		4
        /*001c*/ 	.byte	0x03, 0x1b
        /*001e*/ 	.short	0x00ff


	//----- nvinfo : EIATTR_MERCURY_ISA_VERSION
	.align		4
        /*0020*/ 	.byte	0x03, 0x5f
        /*0022*/ 	.short	0x0101


	//----- nvinfo : EIATTR_EXIT_INSTR_OFFSETS
	.align		4
        /*0024*/ 	.byte	0x04, 0x1c
        /*0026*/ 	.short	(.L_124 - .L_123)


	//   ....[0]....
.L_123:
        /*0028*/ 	.word	0x00000010


	//----- nvinfo : EIATTR_MAX_THREADS
	.align		4
.L_124:
        /*002c*/ 	.byte	0x04, 0x05
        /*002e*/ 	.short	(.L_126 - .L_125)
.L_125:
        /*0030*/ 	.word	0x00000100
        /*0034*/ 	.word	0x00000001
        /*0038*/ 	.word	0x00000001


	//----- nvinfo : EIATTR_CBANK_PARAM_SIZE
	.align		4
.L_126:
        /*003c*/ 	.byte	0x03, 0x19
        /*003e*/ 	.short	0x0418


	//----- nvinfo : EIATTR_PARAM_CBANK
	.align		4
        /*0040*/ 	.byte	0x04, 0x0a
        /*0042*/ 	.short	(.L_128 - .L_127)
	.align		4
.L_127:
        /*0044*/ 	.word	index@(.nv.constant0._ZN7cutlass13device_kernelIN5flash19enable_sm80_to_sm89INS1_16FlashAttnFwdSm80INS1_25CollectiveMainloopFwdSm80ILi8ELi1ELb1EN4cute5tupleIJNS5_1CILi128EEENS7_ILi64EEENS7_ILi256EEEEEELi256ENS_10bfloat16_tEfNS_4arch4Sm80ELb0ELb0ELb0ELb0ELb1ELb0ELb1ELb1EEENS1_21CollectiveEpilogueFwdINS6_IJS8_SA_S9_EEENS6_IJNS7_ILi1EEESI_SI_EEESC_SE_Li256ELb0ELb1ELb1ELb0EEENS1_19SingleTileSchedulerILb0ELb1ELb1ELi128EEEEEEEEEvNT_6ParamsE)
        /*0048*/ 	.short	0x0210
        /*004a*/ 	.short	0x0418


	//----- nvinfo : EIATTR_SW_WAR
	.align		4
.L_128:
        /*004c*/ 	.byte	0x04, 0x36
        /*004e*/ 	.short	(.L_130 - .L_129)
.L_129:
        /*0050*/ 	.word	0x00000008
.L_130:


//--------------------- .nv.info._ZN7cutlass13device_kernelIN5flash19enable_sm80_to_sm89INS1_16FlashAttnFwdSm80INS1_25CollectiveMainloopFwdSm80ILi8ELi1ELb1EN4cute5tupleIJNS5_1CILi128EEENS7_ILi48EEENS7_ILi256EEEEEELi256ENS_10bfloat16_tEfNS_4arch4Sm80ELb0ELb0ELb0ELb1ELb1ELb0ELb1ELb1EEENS1_21CollectiveEpilogueFwdINS6_IJS8_SA_S9_EEENS6_IJNS7_ILi1EEESI_SI_EEESC_SE_Li256ELb1ELb1ELb1ELb0EEENS1_36VarlenDynamicPersistentTileSchedulerILi128ELi48ELi256ELi256ELb1ELb1ELb0ELb0ELb1ELb1EEEEEEEEEvNT_6ParamsE --------------------------
	.section	.nv.info._ZN7cutlass13device_kernelIN5flash19enable_sm80_to_sm89INS1_16FlashAttnFwdSm80INS1_25CollectiveMainloopFwdSm80ILi8ELi1ELb1EN4cute5tupleIJNS5_1CILi128EEENS7_ILi48EEENS7_ILi256EEEEEELi256ENS_10bfloat16_tEfNS_4arch4Sm80ELb0ELb0ELb0ELb1ELb1ELb0ELb1ELb1EEENS1_21CollectiveEpilogueFwdINS6_IJS8_SA_S9_EEENS6_IJNS7_ILi1EEESI_SI_EEESC_SE_Li256ELb1ELb1ELb1ELb0EEENS1_36VarlenDynamicPersistentTileSchedulerILi128ELi48ELi256ELi256ELb1ELb1ELb0ELb0ELb1ELb1EEEEEEEEEvNT_6ParamsE,"",@"SHT_CUDA_INFO"
	.sectionflags	@""
	.align	4


	//----- nvinfo : EIATTR_CUDA_API_VERSION
	.align		4
        /*0000*/ 	.byte	0x04, 0x37
        /*0002*/ 	.short	(.L_132 - .L_131)
.L_131:
        /*0004*/ 	.word	0x00000082


	//----- nvinfo : EIATTR_KPARAM_INFO
	.align		4
.L_132:
        /*0008*/ 	.byte	0x04, 0x17
        /*000a*/ 	.short	(.L_134 - .L_133)
.L_133:
        /*000c*/ 	.word	0x00000000
        /*0010*/ 	.short	0x0000
        /*0012*/ 	.short	0x0000
        /*0014*/ 	.byte	0x00, 0xf0, 0xe1, 0x10


	//----- nvinfo : EIATTR_SPARSE_MMA_MASK
	.align		4
.L_134:
        /*0018*/ 	.byte	0x03, 0x50
        /*001a*/ 	.short	0x0000


	//----- nvinfo : EIATTR_MAXREG_COUNT
	.align		4
        /*001c*/ 	.byte	0x03, 0x1b
        /*001e*/ 	.short	0x00ff


	//----- nvinfo : EIATTR_MERCURY_ISA_VERSION
	.align		4
        /*0020*/ 	.byte	0x03, 0x5f
        /*0022*/ 	.short	0x0101


	//----- nvinfo : EIATTR_EXIT_INSTR_OFFSETS
	.align		4
        /*0024*/ 	.byte	0x04, 0x1c
        /*0026*/ 	.short	(.L_136 - .L_135)


	//   ....[0]....
.L_135:
        /*0028*/ 	.word	0x00000010


	//----- nvinfo : EIATTR_MAX_THREADS
	.align		4
.L_136:
        /*002c*/ 	.byte	0x04, 0x05
        /*002e*/ 	.short	(.L_138 - .L_137)
.L_137:
        /*0030*/ 	.word	0x00000100
        /*0034*/ 	.word	0x00000001
        /*0038*/ 	.word	0x00000001


	//----- nvinfo : EIATTR_CBANK_PARAM_SIZE
	.align		4
.L_138:
        /*003c*/ 	.byte	0x03, 0x19
        /*003e*/ 	.short	0x0438


	//----- nvinfo : EIATTR_PARAM_CBANK
	.align		4
        /*0040*/ 	.byte	0x04, 0x0a
        /*0042*/ 	.short	(.L_140 - .L_139)
	.align		4
.L_139:
        /*0044*/ 	.word	index@(.nv.constant0._ZN7cutlass13device_kernelIN5flash19enable_sm80_to_sm89INS1_16FlashAttnFwdSm80INS1_25CollectiveMainloopFwdSm80ILi8ELi1ELb1EN4cute5tupleIJNS5_1CILi128EEENS7_ILi48EEENS7_ILi256EEEEEELi256ENS_10bfloat16_tEfNS_4arch4Sm80ELb0ELb0ELb0ELb1ELb1ELb0ELb1ELb1EEENS1_21CollectiveEpilogueFwdINS6_IJS8_SA_S9_EEENS6_IJNS7_ILi1EEESI_SI_EEESC_SE_Li256ELb1ELb1ELb1ELb0EEENS1_36VarlenDynamicPersistentTileSchedulerILi128ELi48ELi256ELi256ELb1ELb1ELb0ELb0ELb1ELb1EEEEEEEEEvNT_6ParamsE)
        /*0048*/ 	.short	0x0210
        /*004a*/ 	.short	0x0438


	//----- nvinfo : EIATTR_SW_WAR
	.align		4
.L_140:
        /*004c*/ 	.byte	0x04, 0x36
        /*004e*/ 	.short	(.L_142 - .L_141)
.L_141:
        /*0050*/ 	.word	0x00000008
.L_142:


//--------------------- .nv.info._ZN7cutlass13device_kernelIN5flash19enable_sm80_to_sm89INS1_16FlashAttnFwdSm80INS1_25CollectiveMainloopFwdSm80ILi8ELi1ELb0EN4cute5tupleIJNS5_1CILi128EEENS7_ILi32EEENS7_ILi256EEEEEELi256ENS_10bfloat16_tEfNS_4arch4Sm80ELb0ELb0ELb0ELb1ELb1ELb1ELb1ELb1EEENS1_21CollectiveEpilogueFwdINS6_IJS8_SA_S9_EEENS6_IJNS7_ILi1EEESI_SI_EEESC_SE_Li256ELb1ELb1ELb1ELb0EEENS1_36VarlenDynamicPersistentTileSchedulerILi128ELi32ELi256ELi256ELb1ELb1ELb0ELb0ELb1ELb1EEEEEEEEEvNT_6ParamsE --------------------------
	.section	.nv.info._ZN7cutlass13device_kernelIN5flash19enable_sm80_to_sm89INS1_16FlashAttnFwdSm80INS1_25CollectiveMainloopFwdSm80ILi8ELi1ELb0EN4cute5tupleIJNS5_1CILi128EEENS7_ILi32EEENS7_ILi256EEEEEELi256ENS_10bfloat16_tEfNS_4arch4Sm80ELb0ELb0ELb0ELb1ELb1ELb1ELb1ELb1EEENS1_21CollectiveEpilogueFwdINS6_IJS8_SA_S9_EEENS6_IJNS7_ILi1EEESI_SI_EEESC_SE_Li256ELb1ELb1ELb1ELb0EEENS1_36VarlenDynamicPersistentTileSchedulerILi128ELi32ELi256ELi256ELb1ELb1ELb0ELb0ELb1ELb1EEEEEEEEEvNT_6ParamsE,"",@"SHT_CUDA_INFO"
	.sectionflags	@""
	.align	4


	//----- nvinfo : EIATTR_CUDA_API_VERSION
	.align		4
        /*0000*/ 	.byte	0x04, 0x37
        /*0002*/ 	.short	(.L_144 - .L_143)
.L_143:
        /*0004*/ 	.word	0x00000082


	//----- nvinfo : EIATTR_KPARAM_INFO
	.align		4
.L_144:
        /*0008*/ 	.byte	0x04, 0x17
        /*000a*/ 	.short	(.L_146 - .L_145)
.L_145:
        /*000c*/ 	.word	0x00000000
        /*0010*/ 	.short	0x0000
        /*0012*/ 	.short	0x0000
        /*0014*/ 	.byte	0x00, 0xf0, 0xe1, 0x10


	//----- nvinfo : EIATTR_SPARSE_MMA_MASK
	.align		4
.L_146:
        /*0018*/ 	.byte	0x03, 0x50
        /*001a*/ 	.short	0x0000


	//----- nvinfo : EIATTR_MAXREG_COUNT
	.align		4
        /*001c*/ 	.byte	0x03, 0x1b
        /*001e*/ 	.short	0x00ff


	//----- nvinfo : EIATTR_MERCURY_ISA_VERSION
	.align		4
        /*0020*/ 	.byte	0x03, 0x5f
        /*0022*/ 	.short	0x0101


	//----- nvinfo : EIATTR_EXIT_INSTR_OFFSETS
	.align		4
        /*0024*/ 	.byte	0x04, 0x1c
        /*0026*/ 	.short	(.L_148 - .L_147)


	//   ....[0]....
.L_147:
        /*0028*/ 	.word	0x00000010


	//----- nvinfo : EIATTR_MAX_THREADS
	.align		4
.L_148:
        /*002c*/ 	.byte	0x04, 0x05
        /*002e*/ 	.short	(.L_150 - .L_149)
.L_149:
        /*0030*/ 	.word	0x00000100
        /*0034*/ 	.word	0x00000001
        /*0038*/ 	.word	0x00000001


	//----- nvinfo : EIATTR_CBANK_PARAM_SIZE
	.align		4
.L_150:
        /*003c*/ 	.byte	0x03, 0x19
        /*003e*/ 	.short	0x0438


	//----- nvinfo : EIATTR_PARAM_CBANK
	.align		4
        /*0040*/ 	.byte	0x04, 0x0a
        /*0042*/ 	.short	(.L_152 - .L_151)
	.align		4
.L_151:
        /*0044*/ 	.word	index@(.nv.constant0._ZN7cutlass13device_kernelIN5flash19enable_sm80_to_sm89INS1_16FlashAttnFwdSm80INS1_25CollectiveMainloopFwdSm80ILi8ELi1ELb0EN4cute5tupleIJNS5_1CILi128EEENS7_ILi32EEENS7_ILi256EEEEEELi256ENS_10bfloat16_tEfNS_4arch4Sm80ELb0ELb0ELb0ELb1ELb1ELb1ELb1ELb1EEENS1_21CollectiveEpilogueFwdINS6_IJS8_SA_S9_EEENS6_IJNS7_ILi1EEESI_SI_EEESC_SE_Li256ELb1ELb1ELb1ELb0EEENS1_36VarlenDynamicPersistentTileSchedulerILi128ELi32ELi256ELi256ELb1ELb1ELb0ELb0ELb1ELb1EEEEEEEEEvNT_6ParamsE)
        /*0048*/ 	.short	0x0210
        /*004a*/ 	.short	0x0438


	//----- nvinfo : EIATTR_SW_WAR
	.align		4
.L_152:
        /*004c*/ 	.byte	0x04, 0x36
        /*004e*/ 	.short	(.L_154 - .L_153)
.L_153:
        /*0050*/ 	.word	0x00000008
.L_154:


//--------------------- .nv.info._ZN7cutlass13device_kernelIN5flash19enable_sm80_to_sm89INS1_16FlashAttnFwdSm80INS1_25CollectiveMainloopFwdSm80ILi8ELi1ELb1EN4cute5tupleIJNS5_1CILi128EEENS7_ILi48EEENS7_ILi256EEEEEELi256ENS_10bfloat16_tEfNS_4arch4Sm80ELb0ELb1ELb0ELb0ELb1ELb0ELb1ELb1EEENS1_21CollectiveEpilogueFwdINS6_IJS8_SA_S9_EEENS6_IJNS7_ILi1EEESI_SI_EEESC_SE_Li256ELb0ELb1ELb1ELb0EEENS1_19SingleTileSchedulerILb0ELb1ELb1ELi128EEEEEEEEEvNT_6ParamsE --------------------------
	.section	.nv.info._ZN7cutlass13device_kernelIN5flash19enable_sm80_to_sm89INS1_16FlashAttnFwdSm80INS1_25CollectiveMainloopFwdSm80ILi8ELi1ELb1EN4cute5tupleIJNS5_1CILi128EEENS7_ILi48EEENS7_ILi256EEEEEELi256ENS_10bfloat16_tEfNS_4arch4Sm80ELb0ELb1ELb0ELb0ELb1ELb0ELb1ELb1EEENS1_21CollectiveEpilogueFwdINS6_IJS8_SA_S9_EEENS6_IJNS7_ILi1EEESI_SI_EEESC_SE_Li256ELb0ELb1ELb1ELb0EEENS1_19SingleTileSchedulerILb0ELb1ELb1ELi128EEEEEEEEEvNT_6ParamsE,"",@"SHT_CUDA_INFO"
	.sectionflags	@""
	.align	4


	//----- nvinfo : EIATTR_CUDA_API_VERSION
	.align		4
        /*0000*/ 	.byte	0x04, 0x37
        /*0002*/ 	.short	(.L_156 - .L_155)
.L_155:
        /*0004*/ 	.word	0x00000082


	//----- nvinfo : EIATTR_KPARAM_INFO
	.align		4
.L_156:
        /*0008*/ 	.byte	0x04, 0x17
        /*000a*/ 	.short	(.L_158 - .L_157)
.L_157:
        /*000c*/ 	.word	0x00000000
        /*0010*/ 	.short	0x0000
        /*0012*/ 	.short	0x0000
        /*0014*/ 	.byte	0x00, 0xf0, 0x61, 0x10


	//----- nvinfo : EIATTR_SPARSE_MMA_MASK
	.align		4
.L_158:
        /*0018*/ 	.byte	0x03, 0x50
        /*001a*/ 	.short	0x0000


	//----- nvinfo : EIATTR_MAXREG_COUNT
	.align		4
        /*001c*/ 	.byte	0x03, 0x1b
        /*001e*/ 	.short	0x00ff


	//----- nvinfo : EIATTR_MERCURY_ISA_VERSION
	.align		4
        /*0020*/ 	.byte	0x03, 0x5f
        /*0022*/ 	.short	0x0101


	//----- nvinfo : EIATTR_EXIT_INSTR_OFFSETS
	.align		4
        /*0024*/ 	.byte	0x04, 0x1c
        /*0026*/ 	.short	(.L_160 - .L_159)


	//   ....[0]....
.L_159:
        /*0028*/ 	.word	0x00000010


	//----- nvinfo : EIATTR_MAX_THREADS
	.align		4
.L_160:
        /*002c*/ 	.byte	0x04, 0x05
        /*002e*/ 	.short	(.L_162 - .L_161)
.L_161:
        /*0030*/ 	.word	0x00000100
        /*0034*/ 	.word	0x00000001
        /*0038*/ 	.word	0x00000001


	//----- nvinfo : EIATTR_CBANK_PARAM_SIZE
	.align		4
.L_162:
        /*003c*/ 	.byte	0x03, 0x19
        /*003e*/ 	.short	0x0418


	//----- nvinfo : EIATTR_PARAM_CBANK
	.align		4
        /*0040*/ 	.byte	0x04, 0x0a
        /*0042*/ 	.short	(.L_164 - .L_163)
	.align		4
.L_163:
        /*0044*/ 	.word	index@(.nv.constant0._ZN7cutlass13device_kernelIN5flash19enable_sm80_to_sm89INS1_16FlashAttnFwdSm80INS1_25CollectiveMainloopFwdSm80ILi8ELi1ELb1EN4cute5tupleIJNS5_1CILi128EEENS7_ILi48EEENS7_ILi256EEEEEELi256ENS_10bfloat16_tEfNS_4arch4Sm80ELb0ELb1ELb0ELb0ELb1ELb0ELb1ELb1EEENS1_21CollectiveEpilogueFwdINS6_IJS8_SA_S9_EEENS6_IJNS7_ILi1EEESI_SI_EEESC_SE_Li256ELb0ELb1ELb1ELb0EEENS1_19SingleTileSchedulerILb0ELb1ELb1ELi128EEEEEEEEEvNT_6ParamsE)
        /*0048*/ 	.short	0x0210
        /*004a*/ 	.short	0x0418


	//----- nvinfo : EIATTR_SW_WAR
	.align		4
.L_164:
        /*004c*/ 	.byte	0x04, 0x36
        /*004e*/ 	.short	(.L_166 - .L_165)
.L_165:
        /*0050*/ 	.word	0x00000008
.L_166:


//--------------------- .nv.info._ZN7cutlass13device_kernelIN5flash19enable_sm80_to_sm89INS1_16FlashAttnFwdSm80INS1_25CollectiveMainloopFwdSm80ILi8ELi1ELb1EN4cute5tupleIJNS5_1CILi128EEENS7_ILi48EEENS7_ILi256EEEEEELi256ENS_10bfloat16_tEfNS_4arch4Sm80ELb0ELb1ELb0ELb1ELb1ELb0ELb1ELb1EEENS1_21CollectiveEpilogueFwdINS6_IJS8_SA_S9_EEENS6_IJNS7_ILi1EEESI_SI_EEESC_SE_Li256ELb1ELb1ELb1ELb0EEENS1_36VarlenDynamicPersistentTileSchedulerILi128ELi48ELi256ELi256ELb1ELb1ELb0ELb1ELb0ELb1EEEEEEEEEvNT_6ParamsE --------------------------
	.section	.nv.info._ZN7cutlass13device_kernelIN5flash19enable_sm80_to_sm89INS1_16FlashAttnFwdSm80INS1_25CollectiveMainloopFwdSm80ILi8ELi1ELb1EN4cute5tupleIJNS5_1CILi128EEENS7_ILi48EEENS7_ILi256EEEEEELi256ENS_10bfloat16_tEfNS_4arch4Sm80ELb0ELb1ELb0ELb1ELb1ELb0ELb1ELb1EEENS1_21CollectiveEpilogueFwdINS6_IJS8_SA_S9_EEENS6_IJNS7_ILi1EEESI_SI_EEESC_SE_Li256ELb1ELb1ELb1ELb0EEENS1_36VarlenDynamicPersistentTileSchedulerILi128ELi48ELi256ELi256ELb1ELb1ELb0ELb1ELb0ELb1EEEEEEEEEvNT_6ParamsE,"",@"SHT_CUDA_INFO"
	.sectionflags	@""
	.align	4


	//----- nvinfo : EIATTR_CUDA_API_VERSION
	.align		4
        /*0000*/ 	.byte	0x04, 0x37
        /*0002*/ 	.short	(.L_168 - .L_167)
.L_167:
        /*0004*/ 	.word	0x00000082


	//----- nvinfo : EIATTR_KPARAM_INFO
	.align		4
.L_168:
        /*0008*/ 	.byte	0x04, 0x17
        /*000a*/ 	.short	(.L_170 - .L_169)
.L_169:
        /*000c*/ 	.word	0x00000000
        /*0010*/ 	.short	0x0000
        /*0012*/ 	.short	0x0000
        /*0014*/ 	.byte	0x00, 0xf0, 0xe1, 0x10


	//----- nvinfo : EIATTR_SPARSE_MMA_MASK
	.align		4
.L_170:
        /*0018*/ 	.byte	0x03, 0x50
        /*001a*/ 	.short	0x0000


	//----- nvinfo : EIATTR_MAXREG_COUNT
	.align		4
        /*001c*/ 	.byte	0x03, 0x1b
        /*001e*/ 	.short	0x00ff


	//----- nvinfo : EIATTR_MERCURY_ISA_VERSION
	.align		4
        /*0020*/ 	.byte	0x03, 0x5f
        /*0022*/ 	.short	0x0101


	//----- nvinfo : EIATTR_EXIT_INSTR_OFFSETS
	.align		4
        /*0024*/ 	.byte	0x04, 0x1c
        /*0026*/ 	.short	(.L_172 - .L_171)


	//   ....[0]....
.L_171:
        /*0028*/ 	.word	0x00000010


	//----- nvinfo : EIATTR_MAX_THREADS
	.align		4
.L_172:
        /*002c*/ 	.byte	0x04, 0x05
        /*002e*/ 	.short	(.L_174 - .L_173)
.L_173:
        /*0030*/ 	.word	0x00000100
        /*0034*/ 	.word	0x00000001
        /*0038*/ 	.word	0x00000001


	//----- nvinfo : EIATTR_CBANK_PARAM_SIZE
	.align		4
.L_174:
        /*003c*/ 	.byte	0x03, 0x19
        /*003e*/ 	.short	0x0438


	//----- nvinfo : EIATTR_PARAM_CBANK
	.align		4
        /*0040*/ 	.byte	0x04, 0x0a
        /*0042*/ 	.short	(.L_176 - .L_175)
	.align		4
.L_175:
        /*0044*/ 	.word	index@(.nv.constant0._ZN7cutlass13device_kernelIN5flash19enable_sm80_to_sm89INS1_16FlashAttnFwdSm80INS1_25CollectiveMainloopFwdSm80ILi8ELi1ELb1EN4cute5tupleIJNS5_1CILi128EEENS7_ILi48EEENS7_ILi256EEEEEELi256ENS_10bfloat16_tEfNS_4arch4Sm80ELb0ELb1ELb0ELb1ELb1ELb0ELb1ELb1EEENS1_21CollectiveEpilogueFwdINS6_IJS8_SA_S9_EEENS6_IJNS7_ILi1EEESI_SI_EEESC_SE_Li256ELb1ELb1ELb1ELb0EEENS1_36VarlenDynamicPersistentTileSchedulerILi128ELi48ELi256ELi256ELb1ELb1ELb0ELb1ELb0ELb1EEEEEEEEEvNT_6ParamsE)
        /*0048*/ 	.short	0x0210
        /*004a*/ 	.short	0x0438


	//----- nvinfo : EIATTR_SW_WAR
	.align		4
.L_176:
        /*004c*/ 	.byte	0x04, 0x36
        /*004e*/ 	.short	(.L_178 - .L_177)
.L_177:
        /*0050*/ 	.word	0x00000008
.L_178:


//--------------------- .nv.info._ZN7cutlass13device_kernelIN5flash19enable_sm80_to_sm89INS1_16FlashAttnFwdSm80INS1_25CollectiveMainloopFwdSm80ILi8ELi1ELb0EN4cute5tupleIJNS5_1CILi128EEENS7_ILi32EEENS7_ILi256EEEEEELi256ENS_10bfloat16_tEfNS_4arch4Sm80ELb0ELb1ELb0ELb1ELb1ELb1ELb1ELb1EEENS1_21CollectiveEpilogueFwdINS6_IJS8_SA_S9_EEENS6_IJNS7_ILi1EEESI_SI_EEESC_SE_Li256ELb1ELb1ELb1ELb0EEENS1_36VarlenDynamicPersistentTileSchedulerILi128ELi32ELi256ELi256ELb1ELb1ELb0ELb1ELb0ELb1EEEEEEEEEvNT_6ParamsE --------------------------
	.section	.nv.info._ZN7cutlass13device_kernelIN5flash19enable_sm80_to_sm89INS1_16FlashAttnFwdSm80INS1_25CollectiveMainloopFwdSm80ILi8ELi1ELb0EN4cute5tupleIJNS5_1CILi128EEENS7_ILi32EEENS7_ILi256EEEEEELi256ENS_10bfloat16_tEfNS_4arch4Sm80ELb0ELb1ELb0ELb1ELb1ELb1ELb1ELb1EEENS1_21CollectiveEpilogueFwdINS6_IJS8_SA_S9_EEENS6_IJNS7_ILi1EEESI_SI_EEESC_SE_Li256ELb1ELb1ELb1ELb0EEENS1_36VarlenDynamicPersistentTileSchedulerILi128ELi32ELi256ELi256ELb1ELb1ELb0ELb1ELb0ELb1EEEEEEEEEvNT_6ParamsE,"",@"SHT_CUDA_INFO"
	.sectionflags	@""
	.align	4


	//----- nvinfo : EIATTR_CUDA_API_VERSION
	.align		4
        /*0000*/ 	.byte	0x04, 0x37
        /*0002*/ 	.short	(.L_180 - .L_179)
.L_179:
        /*0004*/ 	.word	0x00000082


	//----- nvinfo : EIATTR_KPARAM_INFO
	.align		4
.L_180:
        /*0008*/ 	.byte	0x04, 0x17
        /*000a*/ 	.short	(.L_182 - .L_181)
.L_181:
        /*000c*/ 	.word	0x00000000
        /*0010*/ 	.short	0x0000
        /*0012*/ 	.short	0x0000
        /*0014*/ 	.byte	0x00, 0xf0, 0xe1, 0x10


	//----- nvinfo : EIATTR_SPARSE_MMA_MASK
	.align		4
.L_182:
        /*0018*/ 	.byte	0x03, 0x50
        /*001a*/ 	.short	0x0000


	//----- nvinfo : EIATTR_MAXREG_COUNT
	.align		4
        /*001c*/ 	.byte	0x03, 0x1b
        /*001e*/ 	.short	0x00ff


	//----- nvinfo : EIATTR_MERCURY_ISA_VERSION
	.align		4
        /*0020*/ 	.byte	0x03, 0x5f
        /*0022*/ 	.short	0x0101


	//----- nvinfo : EIATTR_EXIT_INSTR_OFFSETS
	.align		4
        /*0024*/ 	.byte	0x04, 0x1c
        /*0026*/ 	.short	(.L_184 - .L_183)


	//   ....[0]....
.L_183:
        /*0028*/ 	.word	0x00000010


	//----- nvinfo : EIATTR_MAX_THREADS
	.align		4
.L_184:
        /*002c*/ 	.byte	0x04, 0x05
        /*002e*/ 	.short	(.L_186 - .L_185)
.L_185:
        /*0030*/ 	.word	0x00000100
        /*0034*/ 	.word	0x00000001
        /*0038*/ 	.word	0x00000001


	//----- nvinfo : EIATTR_CBANK_PARAM_SIZE
	.align		4
.L_186:
        /*003c*/ 	.byte	0x03, 0x19
        /*003e*/ 	.short	0x0438


	//----- nvinfo : EIATTR_PARAM_CBANK
	.align		4
        /*0040*/ 	.byte	0x04, 0x0a
        /*0042*/ 	.short	(.L_188 - .L_187)
	.align		4
.L_187:
        /*0044*/ 	.word	index@(.nv.constant0._ZN7cutlass13device_kernelIN5flash19enable_sm80_to_sm89INS1_16FlashAttnFwdSm80INS1_25CollectiveMainloopFwdSm80ILi8ELi1ELb0EN4cute5tupleIJNS5_1CILi128EEENS7_ILi32EEENS7_ILi256EEEEEELi256ENS_10bfloat16_tEfNS_4arch4Sm80ELb0ELb1ELb0ELb1ELb1ELb1ELb1ELb1EEENS1_21CollectiveEpilogueFwdINS6_IJS8_SA_S9_EEENS6_IJNS7_ILi1EEESI_SI_EEESC_SE_Li256ELb1ELb1ELb1ELb0EEENS1_36VarlenDynamicPersistentTileSchedulerILi128ELi32ELi256ELi256ELb1ELb1ELb0ELb1ELb0ELb1EEEEEEEEEvNT_6ParamsE)
        /*0048*/ 	.short	0x0210
        /*004a*/ 	.short	0x0438


	//----- nvinfo : EIATTR_SW_WAR
	.align		4
.L_188:
        /*004c*/ 	.byte	0x04, 0x36
        /*004e*/ 	.short	(.L_190 - .L_189)
.L_189:
        /*0050*/ 	.word	0x00000008
.L_190:


//--------------------- .nv.info._ZN7cutlass13device_kernelIN5flash19enable_sm80_to_sm89INS1_16FlashAttnFwdSm80INS1_25CollectiveMainloopFwdSm80ILi8ELi1ELb1EN4cute5tupleIJNS5_1CILi128EEENS7_ILi64EEENS7_ILi256EEEEEELi256ENS_10bfloat16_tEfNS_4arch4Sm80ELb1ELb0ELb0ELb0ELb1ELb0ELb1ELb1EEENS1_21CollectiveEpilogueFwdINS6_IJS8_SA_S9_EEENS6_IJNS7_ILi1EEESI_SI_EEESC_SE_Li256ELb0ELb1ELb1ELb0EEENS1_30DynamicPersistentTileSchedulerILi256ELi256ELb1ELb1ELb0EEEEEEEEEvNT_6ParamsE --------------------------
	.section	.nv.info._ZN7cutlass13device_kernelIN5flash19enable_sm80_to_sm89INS1_16FlashAttnFwdSm80INS1_25CollectiveMainloopFwdSm80ILi8ELi1ELb1EN4cute5tupleIJNS5_1CILi128EEENS7_ILi64EEENS7_ILi256EEEEEELi256ENS_10bfloat16_tEfNS_4arch4Sm80ELb1ELb0ELb0ELb0ELb1ELb0ELb1ELb1EEENS1_21CollectiveEpilogueFwdINS6_IJS8_SA_S9_EEENS6_IJNS7_ILi1EEESI_SI_EEESC_SE_Li256ELb0ELb1ELb1ELb0EEENS1_30DynamicPersistentTileSchedulerILi256ELi256ELb1ELb1ELb0EEEEEEEEEvNT_6ParamsE,"",@"SHT_CUDA_INFO"
	.sectionflags	@""
	.align	4


	//----- nvinfo : EIATTR_CUDA_API_VERSION
	.align		4
        /*0000*/ 	.byte	0x04, 0x37
        /*0002*/ 	.short	(.L_192 - .L_191)
.L_191:
        /*0004*/ 	.word	0x00000082


	//----- nvinfo : EIATTR_KPARAM_INFO
	.align		4
.L_192:
        /*0008*/ 	.byte	0x04, 0x17
        /*000a*/ 	.short	(.L_194 - .L_193)
.L_193:
        /*000c*/ 	.word	0x00000000
        /*0010*/ 	.short	0x0000
        /*0012*/ 	.short	0x0000
        /*0014*/ 	.byte	0x00, 0xf0, 0xa1, 0x10


	//----- nvinfo : EIATTR_SPARSE_MMA_MASK
	.align		4
.L_194:
        /*0018*/ 	.byte	0x03, 0x50
        /*001a*/ 	.short	0x0000


	//----- nvinfo : EIATTR_MAXREG_COUNT
	.align		4
        /*001c*/ 	.byte	0x03, 0x1b
        /*001e*/ 	.short	0x00ff


	//----- nvinfo : EIATTR_MERCURY_ISA_VERSION
	.align		4
        /*0020*/ 	.byte	0x03, 0x5f
        /*0022*/ 	.short	0x0101


	//----- nvinfo : EIATTR_EXIT_INSTR_OFFSETS
	.align		4
        /*0024*/ 	.byte	0x04, 0x1c
        /*0026*/ 	.short	(.L_196 - .L_195)


	//   ....[0]....
.L_195:
        /*0028*/ 	.word	0x00000010


	//----- nvinfo : EIATTR_MAX_THREADS
	.align		4
.L_196:
        /*002c*/ 	.byte	0x04, 0x05
        /*002e*/ 	.short	(.L_198 - .L_197)
.L_197:
        /*0030*/ 	.word	0x00000100
        /*0034*/ 	.word	0x00000001
        /*0038*/ 	.word	0x00000001


	//----- nvinfo : EIATTR_CBANK_PARAM_SIZE
	.align		4
.L_198:
        /*003c*/ 	.byte	0x03, 0x19
        /*003e*/ 	.short	0x0428


	//----- nvinfo : EIATTR_PARAM_CBANK
	.align		4
        /*0040*/ 	.byte	0x04, 0x0a
        /*0042*/ 	.short	(.L_200 - .L_199)
	.align		4
.L_199:
        /*0044*/ 	.word	index@(.nv.constant0._ZN7cutlass13device_kernelIN5flash19enable_sm80_to_sm89INS1_16FlashAttnFwdSm80INS1_25CollectiveMainloopFwdSm80ILi8ELi1ELb1EN4cute5tupleIJNS5_1CILi128EEENS7_ILi64EEENS7_ILi256EEEEEELi256ENS_10bfloat16_tEfNS_4arch4Sm80ELb1ELb0ELb0ELb0ELb1ELb0ELb1ELb1EEENS1_21CollectiveEpilogueFwdINS6_IJS8_SA_S9_EEENS6_IJNS7_ILi1EEESI_SI_EEESC_SE_Li256ELb0ELb1ELb1ELb0EEENS1_30DynamicPersistentTileSchedulerILi256ELi256ELb1ELb1ELb0EEEEEEEEEvNT_6ParamsE)
        /*0048*/ 	.short	0x0210
        /*004a*/ 	.short	0x0428


	//----- nvinfo : EIATTR_SW_WAR
	.align		4
.L_200:
        /*004c*/ 	.byte	0x04, 0x36
        /*004e*/ 	.short	(.L_202 - .L_201)
.L_201:
        /*0050*/ 	.word	0x00000008
.L_202:


//--------------------- .nv.info._ZN7cutlass13device_kernelIN5flash19enable_sm80_to_sm89INS1_16FlashAttnFwdSm80INS1_25CollectiveMainloopFwdSm80ILi8ELi1ELb1EN4cute5tupleIJNS5_1CILi128EEENS7_ILi48EEENS7_ILi256EEEEEELi256ENS_10bfloat16_tEfNS_4arch4Sm80ELb1ELb0ELb0ELb1ELb1ELb0ELb1ELb1EEENS1_21CollectiveEpilogueFwdINS6_IJS8_SA_S9_EEENS6_IJNS7_ILi1EEESI_SI_EEESC_SE_Li256ELb1ELb1ELb1ELb0EEENS1_36VarlenDynamicPersistentTileSchedulerILi128ELi48ELi256ELi256ELb1ELb1ELb0ELb1ELb1ELb1EEEEEEEEEvNT_6ParamsE --------------------------
	.section	.nv.info._ZN7cutlass13device_kernelIN5flash19enable_sm80_to_sm89INS1_16FlashAttnFwdSm80INS1_25CollectiveMainloopFwdSm80ILi8ELi1ELb1EN4cute5tupleIJNS5_1CILi128EEENS7_ILi48EEENS7_ILi256EEEEEELi256ENS_10bfloat16_tEfNS_4arch4Sm80ELb1ELb0ELb0ELb1ELb1ELb0ELb1ELb1EEENS1_21CollectiveEpilogueFwdINS6_IJS8_SA_S9_EEENS6_IJNS7_ILi1EEESI_SI_EEESC_SE_Li256ELb1ELb1ELb1ELb0EEENS1_36VarlenDynamicPersistentTileSchedulerILi128ELi48ELi256ELi256ELb1ELb1ELb0ELb1ELb1ELb1EEEEEEEEEvNT_6ParamsE,"",@"SHT_CUDA_INFO"
	.sectionflags	@""
	.align	4


	//----- nvinfo : EIATTR_CUDA_API_VERSION
	.align		4
        /*0000*/ 	.byte	0x04, 0x37
        /*0002*/ 	.short	(.L_204 - .L_203)
.L_203:
        /*0004*/ 	.word	0x00000082


	//----- nvinfo : EIATTR_KPARAM_INFO
	.align		4
.L_204:
        /*0008*/ 	.byte	0x04, 0x17
        /*000a*/ 	.short	(.L_206 - .L_205)
.L_205:
        /*000c*/ 	.word	0x00000000
        /*0010*/ 	.short	0x0000
        /*0012*/ 	.short	0x0000
        /*0014*/ 	.byte	0x00, 0xf0, 0xe1, 0x10


	//----- nvinfo : EIATTR_SPARSE_MMA_MASK
	.align		4
.L_206:
        /*0018*/ 	.byte	0x03, 0x50
        /*001a*/ 	.short	0x0000


	//----- nvinfo : EIATTR_MAXREG_COUNT
	.align		4
        /*001c*/ 	.byte	0x03, 0x1b
        /*001e*/ 	.short	0x00ff


	//----- nvinfo : EIATTR_MERCURY_ISA_VERSION
	.align		4
        /*0020*/ 	.byte	0x03, 0x5f
        /*0022*/ 	.short	0x0101


	//----- nvinfo : EIATTR_EXIT_INSTR_OFFSETS
	.align		4
        /*0024*/ 	.byte	0x04, 0x1c
        /*0026*/ 	.short	(.L_208 - .L_207)


	//   ....[0]....
.L_207:
        /*0028*/ 	.word	0x00000010


	//----- nvinfo : EIATTR_MAX_THREADS
	.align		4
.L_208:
        /*002c*/ 	.byte	0x04, 0x05
        /*002e*/ 	.short	(.L_210 - .L_209)
.L_209:
        /*0030*/ 	.word	0x00000100
        /*0034*/ 	.word	0x00000001
        /*0038*/ 	.word	0x00000001


	//----- nvinfo : EIATTR_CBANK_PARAM_SIZE
	.align		4
.L_210:
        /*003c*/ 	.byte	0x03, 0x19
        /*003e*/ 	.short	0x0438


	//----- nvinfo : EIATTR_PARAM_CBANK
	.align		4
        /*0040*/ 	.byte	0x04, 0x0a
        /*0042*/ 	.short	(.L_212 - .L_211)
	.align		4
.L_211:
        /*0044*/ 	.word	index@(.nv.constant0._ZN7cutlass13device_kernelIN5flash19enable_sm80_to_sm89INS1_16FlashAttnFwdSm80INS1_25CollectiveMainloopFwdSm80ILi8ELi1ELb1EN4cute5tupleIJNS5_1CILi128EEENS7_ILi48EEENS7_ILi256EEEEEELi256ENS_10bfloat16_tEfNS_4arch4Sm80ELb1ELb0ELb0ELb1ELb1ELb0ELb1ELb1EEENS1_21CollectiveEpilogueFwdINS6_IJS8_SA_S9_EEENS6_IJNS7_ILi1EEESI_SI_EEESC_SE_Li256ELb1ELb1ELb1ELb0EEENS1_36VarlenDynamicPersistentTileSchedulerILi128ELi48ELi256ELi256ELb1ELb1ELb0ELb1ELb1ELb1EEEEEEEEEvNT_6ParamsE)
        /*0048*/ 	.short	0x0210
        /*004a*/ 	.short	0x0438


	//----- nvinfo : EIATTR_SW_WAR
	.align		4
.L_212:
        /*004c*/ 	.byte	0x04, 0x36
        /*004e*/ 	.short	(.L_214 - .L_213)
.L_213:
        /*0050*/ 	.word	0x00000008
.L_214:


//--------------------- .nv.info._ZN7cutlass13device_kernelIN5flash19enable_sm80_to_sm89INS1_16FlashAttnFwdSm80INS1_25CollectiveMainloopFwdSm80ILi8ELi1ELb0EN4cute5tupleIJNS5_1CILi128EEENS7_ILi32EEENS7_ILi256EEEEEELi256ENS_10bfloat16_tEfNS_4arch4Sm80ELb1ELb0ELb0ELb1ELb1ELb1ELb1ELb1EEENS1_21CollectiveEpilogueFwdINS6_IJS8_SA_S9_EEENS6_IJNS7_ILi1EEESI_SI_EEESC_SE_Li256ELb1ELb1ELb1ELb0EEENS1_36VarlenDynamicPersistentTileSchedulerILi128ELi32ELi256ELi256ELb1ELb1ELb0ELb1ELb1ELb1EEEEEEEEEvNT_6ParamsE --------------------------
	.section	.nv.info._ZN7cutlass13device_kernelIN5flash19enable_sm80_to_sm89INS1_16FlashAttnFwdSm80INS1_25CollectiveMainloopFwdSm80ILi8ELi1ELb0EN4cute5tupleIJNS5_1CILi128EEENS7_ILi32EEENS7_ILi256EEEEEELi256ENS_10bfloat16_tEfNS_4arch4Sm80ELb1ELb0ELb0ELb1ELb1ELb1ELb1ELb1EEENS1_21CollectiveEpilogueFwdINS6_IJS8_SA_S9_EEENS6_IJNS7_ILi1EEESI_SI_EEESC_SE_Li256ELb1ELb1ELb1ELb0EEENS1_36VarlenDynamicPersistentTileSchedulerILi128ELi32ELi256ELi256ELb1ELb1ELb0ELb1ELb1ELb1EEEEEEEEEvNT_6ParamsE,"",@"SHT_CUDA_INFO"
	.sectionflags	@""
	.align	4


	//----- nvinfo : EIATTR_CUDA_API_VERSION
	.align		4
        /*0000*/ 	.byte	0x04, 0x37
        /*0002*/ 	.short	(.L_216 - .L_215)
.L_215:
        /*0004*/ 	.word	0x00000082


	//----- nvinfo : EIATTR_KPARAM_INFO
	.align		4
.L_216:
        /*0008*/ 	.byte	0x04, 0x17
        /*000a*/ 	.short	(.L_218 - .L_217)
.L_217:
        /*000c*/ 	.word	0x00000000
        /*0010*/ 	.short	0x0000
        /*0012*/ 	.short	0x0000
        /*0014*/ 	.byte	0x00, 0xf0, 0xe1, 0x10


	//----- nvinfo : EIATTR_SPARSE_MMA_MASK
	.align		4
.L_218:
        /*0018*/ 	.byte	0x03, 0x50
        /*001a*/ 	.short	0x0000


	//----- nvinfo : EIATTR_MAXREG_COUNT
	.align		4
        /*001c*/ 	.byte	0x03, 0x1b
        /*001e*/ 	.short	0x00ff


	//----- nvinfo : EIATTR_MERCURY_ISA_VERSION
	.align		4
        /*0020*/ 	.byte	0x03, 0x5f
        /*0022*/ 	.short	0x0101


	//----- nvinfo : EIATTR_EXIT_INSTR_OFFSETS
	.align		4
        /*0024*/ 	.byte	0x04, 0x1c
        /*0026*/ 	.short	(.L_220 - .L_219)


	//   ....[0]....
.L_219:
        /*0028*/ 	.word	0x00000010


	//----- nvinfo : EIATTR_MAX_THREADS
	.align		4
.L_220:
        /*002c*/ 	.byte	0x04, 0x05
        /*002e*/ 	.short	(.L_222 - .L_221)
.L_221:
        /*0030*/ 	.word	0x00000100
        /*0034*/ 	.word	0x00000001
        /*0038*/ 	.word	0x00000001


	//----- nvinfo : EIATTR_CBANK_PARAM_SIZE
	.align		4
.L_222:
        /*003c*/ 	.byte	0x03, 0x19
        /*003e*/ 	.short	0x0438


	//----- nvinfo : EIATTR_PARAM_CBANK
	.align		4
        /*0040*/ 	.byte	0x04, 0x0a
        /*0042*/ 	.short	(.L_224 - .L_223)
	.align		4
.L_223:
        /*0044*/ 	.word	index@(.nv.constant0._ZN7cutlass13device_kernelIN5flash19enable_sm80_to_sm89INS1_16FlashAttnFwdSm80INS1_25CollectiveMainloopFwdSm80ILi8ELi1ELb0EN4cute5tupleIJNS5_1CILi128EEENS7_ILi32EEENS7_ILi256EEEEEELi256ENS_10bfloat16_tEfNS_4arch4Sm80ELb1ELb0ELb0ELb1ELb1ELb1ELb1ELb1EEENS1_21CollectiveEpilogueFwdINS6_IJS8_SA_S9_EEENS6_IJNS7_ILi1EEESI_SI_EEESC_SE_Li256ELb1ELb1ELb1ELb0EEENS1_36VarlenDynamicPersistentTileSchedulerILi128ELi32ELi256ELi256ELb1ELb1ELb0ELb1ELb1ELb1EEEEEEEEEvNT_6ParamsE)
        /*0048*/ 	.short	0x0210
        /*004a*/ 	.short	0x0438


	//----- nvinfo : EIATTR_SW_WAR
	.align		4
.L_224:
        /*004c*/ 	.byte	0x04, 0x36
        /*004e*/ 	.short	(.L_226 - .L_225)
.L_225:
        /*0050*/ 	.word	0x00000008
.L_226:


//--------------------- .nv.info._ZN7cutlass13device_kernelIN5flash19enable_sm80_to_sm89INS1_16FlashAttnFwdSm80INS1_25CollectiveMainloopFwdSm80ILi8ELi1ELb0EN4cute5tupleIJNS5_1CILi128EEENS7_ILi96EEENS7_ILi256EEEEEELi256ENS_10bfloat16_tEfNS_4arch4Sm80ELb0ELb0ELb0ELb0ELb1ELb0ELb1ELb1EEENS1_21CollectiveEpilogueFwdINS6_IJS8_SA_S9_EEENS6_IJNS7_ILi1EEESI_SI_EEESC_SE_Li256ELb0ELb1ELb1ELb0EEENS1_19SingleTileSchedulerILb0ELb1ELb1ELi128EEEEEEEEEvNT_6ParamsE --------------------------
	.section	.nv.info._ZN7cutlass13device_kernelIN5flash19enable_sm80_to_sm89INS1_16FlashAttnFwdSm80INS1_25CollectiveMainloopFwdSm80ILi8ELi1ELb0EN4cute5tupleIJNS5_1CILi128EEENS7_ILi96EEENS7_ILi256EEEEEELi256ENS_10bfloat16_tEfNS_4arch4Sm80ELb0ELb0ELb0ELb0ELb1ELb0ELb1ELb1EEENS1_21CollectiveEpilogueFwdINS6_IJS8_SA_S9_EEENS6_IJNS7_ILi1EEESI_SI_EEESC_SE_Li256ELb0ELb1ELb1ELb0EEENS1_19SingleTileSchedulerILb0ELb1ELb1ELi128EEEEEEEEEvNT_6ParamsE,"",@"SHT_CUDA_INFO"
	.sectionflags	@""
	.align	4


	//----- nvinfo : EIATTR_CUDA_API_VERSION
	.align		4
        /*0000*/ 	.byte	0x04, 0x37
        /*0002*/ 	.short	(.L_228 - .L_227)
.L_227:
        /*0004*/ 	.word	0x00000082


	//----- nvinfo : EIATTR_KPARAM_INFO
	.align		4
.L_228:
        /*0008*/ 	.byte	0x04, 0x17
        /*000a*/ 	.short	(.L_230 - .L_229)
.L_229:
        /*000c*/ 	.word	0x00000000
        /*0010*/ 	.short	0x0000
        /*0012*/ 	.short	0x0000
        /*0014*/ 	.byte	0x00, 0xf0, 0x61, 0x10


	//----- nvinfo : EIATTR_SPARSE_MMA_MASK
	.align		4
.L_230:
        /*0018*/ 	.byte	0x03, 0x50
        /*001a*/ 	.short	0x0000


	//----- nvinfo : EIATTR_MAXREG_COUNT
	.align		4
        /*001c*/ 	.byte	0x03, 0x1b
        /*001e*/ 	.short	0x00ff


	//----- nvinfo : EIATTR_MERCURY_ISA_VERSION
	.align		4
        /*0020*/ 	.byte	0x03, 0x5f
        /*0022*/ 	.short	0x0101


	//----- nvinfo : EIATTR_EXIT_INSTR_OFFSETS
	.align		4
        /*0024*/ 	.byte	0x04, 0x1c
        /*0026*/ 	.short	(.L_232 - .L_231)


	//   ....[0]....
.L_231:
        /*0028*/ 	.word	0x00000010


	//----- nvinfo : EIATTR_MAX_THREADS
	.align		4
.L_232:
        /*002c*/ 	.byte	0x04, 0x05
        /*002e*/ 	.short	(.L_234 - .L_233)
.L_233:
        /*0030*/ 	.word	0x00000100
        /*0034*/ 	.word	0x00000001
        /*0038*/ 	.word	0x00000001


	//----- nvinfo : EIATTR_CBANK_PARAM_SIZE
	.align		4
.L_234:
        /*003c*/ 	.byte	0x03, 0x19
        /*003e*/ 	.short	0x0418


	//----- nvinfo : EIATTR_PARAM_CBANK
	.align		4
        /*0040*/ 	.byte	0x04, 0x0a
        /*0042*/ 	.short	(.L_236 - .L_235)
	.align		4
.L_235:
        /*0044*/ 	.word	index@(.nv.constant0._ZN7cutlass13device_kernelIN5flash19enable_sm80_to_sm89INS1_16FlashAttnFwdSm80INS1_25CollectiveMainloopFwdSm80ILi8ELi1ELb0EN4cute5tupleIJNS5_1CILi128EEENS7_ILi96EEENS7_ILi256EEEEEELi256ENS_10bfloat16_tEfNS_4arch4Sm80ELb0ELb0ELb0ELb0ELb1ELb0ELb1ELb1EEENS1_21CollectiveEpilogueFwdINS6_IJS8_SA_S9_EEENS6_IJNS7_ILi1EEESI_SI_EEESC_SE_Li256ELb0ELb1ELb1ELb0EEENS1_19SingleTileSchedulerILb0ELb1ELb1ELi128EEEEEEEEEvNT_6ParamsE)
        /*0048*/ 	.short	0x0210
        /*004a*/ 	.short	0x0418


	//----- nvinfo : EIATTR_SW_WAR
	.align		4
.L_236:
        /*004c*/ 	.byte	0x04, 0x36
        /*004e*/ 	.short	(.L_238 - .L_237)
.L_237:
        /*0050*/ 	.word	0x00000008
.L_238:


//--------------------- .nv.info._ZN7cutlass13device_kernelIN5flash19enable_sm80_to_sm89INS1_16FlashAttnFwdSm80INS1_25CollectiveMainloopFwdSm80ILi8ELi1ELb0EN4cute5tupleIJNS5_1CILi128EEENS7_ILi64EEENS7_ILi256EEEEEELi256ENS_10bfloat16_tEfNS_4arch4Sm80ELb0ELb0ELb0ELb1ELb1ELb0ELb1ELb1EEENS1_21CollectiveEpilogueFwdINS6_IJS8_SA_S9_EEENS6_IJNS7_ILi1EEESI_SI_EEESC_SE_Li256ELb1ELb1ELb1ELb0EEENS1_36VarlenDynamicPersistentTileSchedulerILi128ELi64ELi256ELi256ELb1ELb1ELb0ELb0ELb1ELb1EEEEEEEEEvNT_6ParamsE --------------------------
	.section	.nv.info._ZN7cutlass13device_kernelIN5flash19enable_sm80_to_sm89INS1_16FlashAttnFwdSm80INS1_25CollectiveMainloopFwdSm80ILi8ELi1ELb0EN4cute5tupleIJNS5_1CILi128EEENS7_ILi64EEENS7_ILi256EEEEEELi256ENS_10bfloat16_tEfNS_4arch4Sm80ELb0ELb0ELb0ELb1ELb1ELb0ELb1ELb1EEENS1_21CollectiveEpilogueFwdINS6_IJS8_SA_S9_EEENS6_IJNS7_ILi1EEESI_SI_EEESC_SE_Li256ELb1ELb1ELb1ELb0EEENS1_36VarlenDynamicPersistentTileSchedulerILi128ELi64ELi256ELi256ELb1ELb1ELb0ELb0ELb1ELb1EEEEEEEEEvNT_6ParamsE,"",@"SHT_CUDA_INFO"
	.sectionflags	@""
	.align	4


	//----- nvinfo : EIATTR_CUDA_API_VERSION
	.align		4
        /*0000*/ 	.byte	0x04, 0x37
        /*0002*/ 	.short	(.L_240 - .L_239)
.L_239:
        /*0004*/ 	.word	0x00000082


	//----- nvinfo : EIATTR_KPARAM_INFO
	.align		4
.L_240:
        /*0008*/ 	.byte	0x04, 0x17
        /*000a*/ 	.short	(.L_242 - .L_241)
.L_241:
        /*000c*/ 	.word	0x00000000
        /*0010*/ 	.short	0x0000
        /*0012*/ 	.short	0x0000
        /*0014*/ 	.byte	0x00, 0xf0, 0xe1, 0x10


	//----- nvinfo : EIATTR_SPARSE_MMA_MASK
	.align		4
.L_242:
        /*0018*/ 	.byte	0x03, 0x50
        /*001a*/ 	.short	0x0000


	//----- nvinfo : EIATTR_MAXREG_COUNT
	.align		4
        /*001c*/ 	.byte	0x03, 0x1b
        /*001e*/ 	.short	0x00ff


	//----- nvinfo : EIATTR_MERCURY_ISA_VERSION
	.align		4
        /*0020*/ 	.byte	0x03, 0x5f
        /*0022*/ 	.short	0x0101


	//----- nvinfo : EIATTR_EXIT_INSTR_OFFSETS
	.align		4
        /*0024*/ 	.byte	0x04, 0x1c
        /*0026*/ 	.short	(.L_244 - .L_243)


	//   ....[0]....
.L_243:
        /*0028*/ 	.word	0x00000010


	//----- nvinfo : EIATTR_MAX_THREADS
	.align		4
.L_244:
        /*002c*/ 	.byte	0x04, 0x05
        /*002e*/ 	.short	(.L_246 - .L_245)
.L_245:
        /*0030*/ 	.word	0x00000100
        /*0034*/ 	.word	0x00000001
        /*0038*/ 	.word	0x00000001


	//----- nvinfo : EIATTR_CBANK_PARAM_SIZE
	.align		4
.L_246:
        /*003c*/ 	.byte	0x03, 0x19
        /*003e*/ 	.short	0x0438


	//----- nvinfo : EIATTR_PARAM_CBANK
	.align		4
        /*0040*/ 	.byte	0x04, 0x0a
        /*0042*/ 	.short	(.L_248 - .L_247)
	.align		4
.L_247:
        /*0044*/ 	.word	index@(.nv.constant0._ZN7cutlass13device_kernelIN5flash19enable_sm80_to_sm89INS1_16FlashAttnFwdSm80INS1_25CollectiveMainloopFwdSm80ILi8ELi1ELb0EN4cute5tupleIJNS5_1CILi128EEENS7_ILi64EEENS7_ILi256EEEEEELi256ENS_10bfloat16_tEfNS_4arch4Sm80ELb0ELb0ELb0ELb1ELb1ELb0ELb1ELb1EEENS1_21CollectiveEpilogueFwdINS6_IJS8_SA_S9_EEENS6_IJNS7_ILi1EEESI_SI_EEESC_SE_Li256ELb1ELb1ELb1ELb0EEENS1_36VarlenDynamicPersistentTileSchedulerILi128ELi64ELi256ELi256ELb1ELb1ELb0ELb0ELb1ELb1EEEEEEEEEvNT_6ParamsE)
        /*0048*/ 	.short	0x0210
        /*004a*/ 	.short	0x0438


	//----- nvinfo : EIATTR_SW_WAR
	.align		4
.L_248:
        /*004c*/ 	.byte	0x04, 0x36
        /*004e*/ 	.short	(.L_250 - .L_249)
.L_249:
        /*0050*/ 	.word	0x00000008
.L_250:


//--------------------- .nv.info._ZN7cutlass13device_kernelIN5flash19enable_sm80_to_sm89INS1_16FlashAttnFwdSm80INS1_25CollectiveMainloopFwdSm80ILi8ELi1ELb0EN4cute5tupleIJNS5_1CILi128EEENS7_ILi48EEENS7_ILi256EEEEEELi256ENS_10bfloat16_tEfNS_4arch4Sm80ELb0ELb0ELb0ELb1ELb1ELb1ELb1ELb1EEENS1_21CollectiveEpilogueFwdINS6_IJS8_SA_S9_EEENS6_IJNS7_ILi1EEESI_SI_EEESC_SE_Li256ELb1ELb1ELb1ELb0EEENS1_36VarlenDynamicPersistentTileSchedulerILi128ELi48ELi256ELi256ELb1ELb1ELb0ELb0ELb1ELb1EEEEEEEEEvNT_6ParamsE --------------------------
	.section	.nv.info._ZN7cutlass13device_kernelIN5flash19enable_sm80_to_sm89INS1_16FlashAttnFwdSm80INS1_25CollectiveMainloopFwdSm80ILi8ELi1ELb0EN4cute5tupleIJNS5_1CILi128EEENS7_ILi48EEENS7_ILi256EEEEEELi256ENS_10bfloat16_tEfNS_4arch4Sm80ELb0ELb0ELb0ELb1ELb1ELb1ELb1ELb1EEENS1_21CollectiveEpilogueFwdINS6_IJS8_SA_S9_EEENS6_IJNS7_ILi1EEESI_SI_EEESC_SE_Li256ELb1ELb1ELb1ELb0EEENS1_36VarlenDynamicPersistentTileSchedulerILi128ELi48ELi256ELi256ELb1ELb1ELb0ELb0ELb1ELb1EEEEEEEEEvNT_6ParamsE,"",@"SHT_CUDA_INFO"
	.sectionflags	@""
	.align	4


	//----- nvinfo : EIATTR_CUDA_API_VERSION
	.align		4
        /*0000*/ 	.byte	0x04, 0x37
        /*0002*/ 	.short	(.L_252 - .L_251)
.L_251:
        /*0004*/ 	.word	0x00000082


	//----- nvinfo : EIATTR_KPARAM_INFO
	.align		4
.L_252:
        /*0008*/ 	.byte	0x04, 0x17
        /*000a*/ 	.short	(.L_254 - .L_253)
.L_253:
        /*000c*/ 	.word	0x00000000
        /*0010*/ 	.short	0x0000
        /*0012*/ 	.short	0x0000
        /*0014*/ 	.byte	0x00, 0xf0, 0xe1, 0x10


	//----- nvinfo : EIATTR_SPARSE_MMA_MASK
	.align		4
.L_254:
        /*0018*/ 	.byte	0x03, 0x50
        /*001a*/ 	.short	0x0000


	//----- nvinfo : EIATTR_MAXREG_COUNT
	.align		4
        /*001c*/ 	.byte	0x03, 0x1b
        /*001e*/ 	.short	0x00ff


	//----- nvinfo : EIATTR_MERCURY_ISA_VERSION
	.align		4
        /*0020*/ 	.byte	0x03, 0x5f
        /*0022*/ 	.short	0x0101


	//----- nvinfo : EIATTR_EXIT_INSTR_OFFSETS
	.align		4
        /*0024*/ 	.byte	0x04, 0x1c
        /*0026*/ 	.short	(.L_256 - .L_255)


	//   ....[0]....
.L_255:
        /*0028*/ 	.word	0x00000010


	//----- nvinfo : EIATTR_MAX_THREADS
	.align		4
.L_256:
        /*002c*/ 	.byte	0x04, 0x05
        /*002e*/ 	.short	(.L_258 - .L_257)
.L_257:
        /*0030*/ 	.word	0x00000100
        /*0034*/ 	.word	0x00000001
        /*0038*/ 	.word	0x00000001


	//----- nvinfo : EIATTR_CBANK_PARAM_SIZE
	.align		4
.L_258:
        /*003c*/ 	.byte	0x03, 0x19
        /*003e*/ 	.short	0x0438


	//----- nvinfo : EIATTR_PARAM_CBANK
	.align		4
        /*0040*/ 	.byte	0x04, 0x0a
        /*0042*/ 	.short	(.L_260 - .L_259)
	.align		4
.L_259:
        /*0044*/ 	.word	index@(.nv.constant0._ZN7cutlass13device_kernelIN5flash19enable_sm80_to_sm89INS1_16FlashAttnFwdSm80INS1_25CollectiveMainloopFwdSm80ILi8ELi1ELb0EN4cute5tupleIJNS5_1CILi128EEENS7_ILi48EEENS7_ILi256EEEEEELi256ENS_10bfloat16_tEfNS_4arch4Sm80ELb0ELb0ELb0ELb1ELb1ELb1ELb1ELb1EEENS1_21CollectiveEpilogueFwdINS6_IJS8_SA_S9_EEENS6_IJNS7_ILi1EEESI_SI_EEESC_SE_Li256ELb1ELb1ELb1ELb0EEENS1_36VarlenDynamicPersistentTileSchedulerILi128ELi48ELi256ELi256ELb1ELb1ELb0ELb0ELb1ELb1EEEEEEEEEvNT_6ParamsE)
        /*0048*/ 	.short	0x0210
        /*004a*/ 	.short	0x0438


	//----- nvinfo : EIATTR_SW_WAR
	.align		4
.L_260:
        /*004c*/ 	.byte	0x04, 0x36
        /*004e*/ 	.short	(.L_262 - .L_261)
.L_261:
        /*0050*/ 	.word	0x00000008
.L_262:


//--------------------- .nv.info._ZN7cutlass13device_kernelIN5flash19enable_sm80_to_sm89INS1_16FlashAttnFwdSm80INS1_25CollectiveMainloopFwdSm80ILi8ELi1ELb0EN4cute5tupleIJNS5_1CILi128EEENS7_ILi64EEENS7_ILi256EEEEEELi256ENS_10bfloat16_tEfNS_4arch4Sm80ELb0ELb1ELb0ELb0ELb1ELb0ELb1ELb1EEENS1_21CollectiveEpilogueFwdINS6_IJS8_SA_S9_EEENS6_IJNS7_ILi1EEESI_SI_EEESC_SE_Li256ELb0ELb1ELb1ELb0EEENS1_19SingleTileSchedulerILb0ELb1ELb1ELi128EEEEEEEEEvNT_6ParamsE --------------------------
	.section	.nv.info._ZN7cutlass13device_kernelIN5flash19enable_sm80_to_sm89INS1_16FlashAttnFwdSm80INS1_25CollectiveMainloopFwdSm80ILi8ELi1ELb0EN4cute5tupleIJNS5_1CILi128EEENS7_ILi64EEENS7_ILi256EEEEEELi256ENS_10bfloat16_tEfNS_4arch4Sm80ELb0ELb1ELb0ELb0ELb1ELb0ELb1ELb1EEENS1_21CollectiveEpilogueFwdINS6_IJS8_SA_S9_EEENS6_IJNS7_ILi1EEESI_SI_EEESC_SE_Li256ELb0ELb1ELb1ELb0EEENS1_19SingleTileSchedulerILb0ELb1ELb1ELi128EEEEEEEEEvNT_6ParamsE,"",@"SHT_CUDA_INFO"
	.sectionflags	@""
	.align	4


	//----- nvinfo : EIATTR_CUDA_API_VERSION
	.align		4
        /*0000*/ 	.byte	0x04, 0x37
        /*0002*/ 	.short	(.L_264 - .L_263)
.L_263:
        /*0004*/ 	.word	0x00000082


	//----- nvinfo : EIATTR_KPARAM_INFO
	.align		4
.L_264:
        /*0008*/ 	.byte	0x04, 0x17
        /*000a*/ 	.short	(.L_266 - .L_265)
.L_265:
        /*000c*/ 	.word	0x00000000
        /*0010*/ 	.short	0x0000
        /*0012*/ 	.short	0x0000
        /*0014*/ 	.byte	0x00, 0xf0, 0x61, 0x10


	//----- nvinfo : EIATTR_SPARSE_MMA_MASK
	.align		4
.L_266:
        /*0018*/ 	.byte	0x03, 0x50
        /*001a*/ 	.short	0x0000


	//----- nvinfo : EIATTR_MAXREG_COUNT
	.align		4
        /*001c*/ 	.byte	0x03, 0x1b
        /*001e*/ 	.short	0x00ff


	//----- nvinfo : EIATTR_MERCURY_ISA_VERSION
	.align		4
        /*0020*/ 	.byte	0x03, 0x5f
        /*0022*/ 	.short	0x0101


	//----- nvinfo : EIATTR_EXIT_INSTR_OFFSETS
	.align		4
        /*0024*/ 	.byte	0x04, 0x1c
        /*0026*/ 	.short	(.L_268 - .L_267)


	//   ....[0]....
.L_267:
        /*0028*/ 	.word	0x00000010


	//----- nvinfo : EIATTR_MAX_THREADS
	.align		4
.L_268:
        /*002c*/ 	.byte	0x04, 0x05
        /*002e*/ 	.short	(.L_270 - .L_269)
.L_269:
        /*0030*/ 	.word	0x00000100
        /*0034*/ 	.word	0x00000001
        /*0038*/ 	.word	0x00000001


	//----- nvinfo : EIATTR_CBANK_PARAM_SIZE
	.align		4
.L_270:
        /*003c*/ 	.byte	0x03, 0x19
        /*003e*/ 	.short	0x0418


	//----- nvinfo : EIATTR_PARAM_CBANK
	.align		4
        /*0040*/ 	.byte	0x04, 0x0a
        /*0042*/ 	.short	(.L_272 - .L_271)
	.align		4
.L_271:
        /*0044*/ 	.word	index@(.nv.constant0._ZN7cutlass13device_kernelIN5flash19enable_sm80_to_sm89INS1_16FlashAttnFwdSm80INS1_25CollectiveMainloopFwdSm80ILi8ELi1ELb0EN4cute5tupleIJNS5_1CILi128EEENS7_ILi64EEENS7_ILi256EEEEEELi256ENS_10bfloat16_tEfNS_4arch4Sm80ELb0ELb1ELb0ELb0ELb1ELb0ELb1ELb1EEENS1_21CollectiveEpilogueFwdINS6_IJS8_SA_S9_EEENS6_IJNS7_ILi1EEESI_SI_EEESC_SE_Li256ELb0ELb1ELb1ELb0EEENS1_19SingleTileSchedulerILb0ELb1ELb1ELi128EEEEEEEEEvNT_6ParamsE)
        /*0048*/ 	.short	0x0210
        /*004a*/ 	.short	0x0418


	//----- nvinfo : EIATTR_SW_WAR
	.align		4
.L_272:
        /*004c*/ 	.byte	0x04, 0x36
        /*004e*/ 	.short	(.L_274 - .L_273)
.L_273:
        /*0050*/ 	.word	0x00000008
.L_274:


//--------------------- .nv.info._ZN7cutlass13device_kernelIN5flash19enable_sm80_to_sm89INS1_16FlashAttnFwdSm80INS1_25CollectiveMainloopFwdSm80ILi8ELi1ELb0EN4cute5tupleIJNS5_1CILi128EEENS7_ILi64EEENS7_ILi256EEEEEELi256ENS_10bfloat16_tEfNS_4arch4Sm80ELb0ELb1ELb0ELb1ELb1ELb0ELb1ELb1EEENS1_21CollectiveEpilogueFwdINS6_IJS8_SA_S9_EEENS6_IJNS7_ILi1EEESI_SI_EEESC_SE_Li256ELb1ELb1ELb1ELb0EEENS1_36VarlenDynamicPersistentTileSchedulerILi128ELi64ELi256ELi256ELb1ELb1ELb0ELb1ELb0ELb1EEEEEEEEEvNT_6ParamsE --------------------------
	.section	.nv.info._ZN7cutlass13device_kernelIN5flash19enable_sm80_to_sm89INS1_16FlashAttnFwdSm80INS1_25CollectiveMainloopFwdSm80ILi8ELi1ELb0EN4cute5tupleIJNS5_1CILi128EEENS7_ILi64EEENS7_ILi256EEEEEELi256ENS_10bfloat16_tEfNS_4arch4Sm80ELb0ELb1ELb0ELb1ELb1ELb0ELb1ELb1EEENS1_21CollectiveEpilogueFwdINS6_IJS8_SA_S9_EEENS6_IJNS7_ILi1EEESI_SI_EEESC_SE_Li256ELb1ELb1ELb1ELb0EEENS1_36VarlenDynamicPersistentTileSchedulerILi128ELi64ELi256ELi256ELb1ELb1ELb0ELb1ELb0ELb1EEEEEEEEEvNT_6ParamsE,"",@"SHT_CUDA_INFO"
	.sectionflags	@""
	.align	4


	//----- nvinfo : EIATTR_CUDA_API_VERSION
	.align		4
        /*0000*/ 	.byte	0x04, 0x37
        /*0002*/ 	.short	(.L_276 - .L_275)
.L_275:
        /*0004*/ 	.word	0x00000082


	//----- nvinfo : EIATTR_KPARAM_INFO
	.align		4
.L_276:
        /*0008*/ 	.byte	0x04, 0x17
        /*000a*/ 	.short	(.L_278 - .L_277)
.L_277:
        /*000c*/ 	.word	0x00000000
        /*0010*/ 	.short	0x0000
        /*0012*/ 	.short	0x0000
        /*0014*/ 	.byte	0x00, 0xf0, 0xe1, 0x10


	//----- nvinfo : EIATTR_SPARSE_MMA_MASK
	.align		4
.L_278:
        /*0018*/ 	.byte	0x03, 0x50
        /*001a*/ 	.short	0x0000


	//----- nvinfo : EIATTR_MAXREG_COUNT
	.align		4
        /*001c*/ 	.byte	0x03, 0x1b
        /*001e*/ 	.short	0x00ff


	//----- nvinfo : EIATTR_MERCURY_ISA_VERSION
	.align		4
        /*0020*/ 	.byte	0x03, 0x5f
        /*0022*/ 	.short	0x0101


	//----- nvinfo : EIATTR_EXIT_INSTR_OFFSETS
	.align		4
        /*0024*/ 	.byte	0x04, 0x1c
        /*0026*/ 	.short	(.L_280 - .L_279)


	//   ....[0]....
.L_279:
        /*0028*/ 	.word	0x00000010


	//----- nvinfo : EIATTR_MAX_THREADS
	.align		4
.L_280:
        /*002c*/ 	.byte	0x04, 0x05
        /*002e*/ 	.short	(.L_282 - .L_281)
.L_281:
        /*0030*/ 	.word	0x00000100
        /*0034*/ 	.word	0x00000001
        /*0038*/ 	.word	0x00000001


	//----- nvinfo : EIATTR_CBANK_PARAM_SIZE
	.align		4
.L_282:
        /*003c*/ 	.byte	0x03, 0x19
        /*003e*/ 	.short	0x0438


	//----- nvinfo : EIATTR_PARAM_CBANK
	.align		4
        /*0040*/ 	.byte	0x04, 0x0a
        /*0042*/ 	.short	(.L_284 - .L_283)
	.align		4
.L_283:
        /*0044*/ 	.word	index@(.nv.constant0._ZN7cutlass13device_kernelIN5flash19enable_sm80_to_sm89INS1_16FlashAttnFwdSm80INS1_25CollectiveMainloopFwdSm80ILi8ELi1ELb0EN4cute5tupleIJNS5_1CILi128EEENS7_ILi64EEENS7_ILi256EEEEEELi256ENS_10bfloat16_tEfNS_4arch4Sm80ELb0ELb1ELb0ELb1ELb1ELb0ELb1ELb1EEENS1_21CollectiveEpilogueFwdINS6_IJS8_SA_S9_EEENS6_IJNS7_ILi1EEESI_SI_EEESC_SE_Li256ELb1ELb1ELb1ELb0EEENS1_36VarlenDynamicPersistentTileSchedulerILi128ELi64ELi256ELi256ELb1ELb1ELb0ELb1ELb0ELb1EEEEEEEEEvNT_6ParamsE)
        /*0048*/ 	.short	0x0210
        /*004a*/ 	.short	0x0438


	//----- nvinfo : EIATTR_SW_WAR
	.align		4
.L_284:
        /*004c*/ 	.byte	0x04, 0x36
        /*004e*/ 	.short	(.L_286 - .L_285)
.L_285:
        /*0050*/ 	.word	0x00000008
.L_286:


//--------------------- .nv.info._ZN7cutlass13device_kernelIN5flash19enable_sm80_to_sm89INS1_16FlashAttnFwdSm80INS1_25CollectiveMainloopFwdSm80ILi8ELi1ELb0EN4cute5tupleIJNS5_1CILi128EEENS7_ILi48EEENS7_ILi256EEEEEELi256ENS_10bfloat16_tEfNS_4arch4Sm80ELb0ELb1ELb0ELb1ELb1ELb1ELb1ELb1EEENS1_21CollectiveEpilogueFwdINS6_IJS8_SA_S9_EEENS6_IJNS7_ILi1EEESI_SI_EEESC_SE_Li256ELb1ELb1ELb1ELb0EEENS1_36VarlenDynamicPersistentTileSchedulerILi128ELi48ELi256ELi256ELb1ELb1ELb0ELb1ELb0ELb1EEEEEEEEEvNT_6ParamsE --------------------------
	.section	.nv.info._ZN7cutlass13device_kernelIN5flash19enable_sm80_to_sm89INS1_16FlashAttnFwdSm80INS1_25CollectiveMainloopFwdSm80ILi8ELi1ELb0EN4cute5tupleIJNS5_1CILi128EEENS7_ILi48EEENS7_ILi256EEEEEELi256ENS_10bfloat16_tEfNS_4arch4Sm80ELb0ELb1ELb0ELb1ELb1ELb1ELb1ELb1EEENS1_21CollectiveEpilogueFwdINS6_IJS8_SA_S9_EEENS6_IJNS7_ILi1EEESI_SI_EEESC_SE_Li256ELb1ELb1ELb1ELb0EEENS1_36VarlenDynamicPersistentTileSchedulerILi128ELi48ELi256ELi256ELb1ELb1ELb0ELb1ELb0ELb1EEEEEEEEEvNT_6ParamsE,"",@"SHT_CUDA_INFO"
	.sectionflags	@""
	.align	4


	//----- nvinfo : EIATTR_CUDA_API_VERSION
	.align		4
        /*0000*/ 	.byte	0x04, 0x37
        /*0002*/ 	.short	(.L_288 - .L_287)
.L_287:
        /*0004*/ 	.word	0x00000082


	//----- nvinfo : EIATTR_KPARAM_INFO
	.align		4
.L_288:
        /*0008*/ 	.byte	0x04, 0x17
        /*000a*/ 	.short	(.L_290 - .L_289)
.L_289:
        /*000c*/ 	.word	0x00000000
        /*0010*/ 	.short	0x0000
        /*0012*/ 	.short	0x0000
        /*0014*/ 	.byte	0x00, 0xf0, 0xe1, 0x10


	//----- nvinfo : EIATTR_SPARSE_MMA_MASK
	.align		4
.L_290:
        /*0018*/ 	.byte	0x03, 0x50
        /*001a*/ 	.short	0x0000


	//----- nvinfo : EIATTR_MAXREG_COUNT
	.align		4
        /*001c*/ 	.byte	0x03, 0x1b
        /*001e*/ 	.short	0x00ff


	//----- nvinfo : EIATTR_MERCURY_ISA_VERSION
	.align		4
        /*0020*/ 	.byte	0x03, 0x5f
        /*0022*/ 	.short	0x0101


	//----- nvinfo : EIATTR_EXIT_INSTR_OFFSETS
	.align		4
        /*0024*/ 	.byte	0x04, 0x1c
        /*0026*/ 	.short	(.L_292 - .L_291)


	//   ....[0]....
.L_291:
        /*0028*/ 	.word	0x00000010


	//----- nvinfo : EIATTR_MAX_THREADS
	.align		4
.L_292:
        /*002c*/ 	.byte	0x04, 0x05
        /*002e*/ 	.short	(.L_294 - .L_293)
.L_293:
        /*0030*/ 	.word	0x00000100
        /*0034*/ 	.word	0x00000001
        /*0038*/ 	.word	0x00000001


	//----- nvinfo : EIATTR_CBANK_PARAM_SIZE
	.align		4
.L_294:
        /*003c*/ 	.byte	0x03, 0x19
        /*003e*/ 	.short	0x0438


	//----- nvinfo : EIATTR_PARAM_CBANK
	.align		4
        /*0040*/ 	.byte	0x04, 0x0a
        /*0042*/ 	.short	(.L_296 - .L_295)
	.align		4
.L_295:
        /*0044*/ 	.word	index@(.nv.constant0._ZN7cutlass13device_kernelIN5flash19enable_sm80_to_sm89INS1_16FlashAttnFwdSm80INS1_25CollectiveMainloopFwdSm80ILi8ELi1ELb0EN4cute5tupleIJNS5_1CILi128EEENS7_ILi48EEENS7_ILi256EEEEEELi256ENS_10bfloat16_tEfNS_4arch4Sm80ELb0ELb1ELb0ELb1ELb1ELb1ELb1ELb1EEENS1_21CollectiveEpilogueFwdINS6_IJS8_SA_S9_EEENS6_IJNS7_ILi1EEESI_SI_EEESC_SE_Li256ELb1ELb1ELb1ELb0EEENS1_36VarlenDynamicPersistentTileSchedulerILi128ELi48ELi256ELi256ELb1ELb1ELb0ELb1ELb0ELb1EEEEEEEEEvNT_6ParamsE)
        /*0048*/ 	.short	0x0210
        /*004a*/ 	.short	0x0438


	//----- nvinfo : EIATTR_SW_WAR
	.align		4
.L_296:
        /*004c*/ 	.byte	0x04, 0x36
        /*004e*/ 	.short	(.L_298 - .L_297)
.L_297:
        /*0050*/ 	.word	0x00000008
.L_298:


//--------------------- .nv.info._ZN7cutlass13device_kernelIN5flash19enable_sm80_to_sm89INS1_16FlashAttnFwdSm80INS1_25CollectiveMainloopFwdSm80ILi8ELi1ELb0EN4cute5tupleIJNS5_1CILi128EEENS7_ILi96EEENS7_ILi256EEEEEELi256ENS_10bfloat16_tEfNS_4arch4Sm80ELb1ELb0ELb0ELb0ELb1ELb0ELb1ELb1EEENS1_21CollectiveEpilogueFwdINS6_IJS8_SA_S9_EEENS6_IJNS7_ILi1EEESI_SI_EEESC_SE_Li256ELb0ELb1ELb1ELb0EEENS1_30DynamicPersistentTileSchedulerILi256ELi256ELb1ELb1ELb0EEEEEEEEEvNT_6ParamsE --------------------------
	.section	.nv.info._ZN7cutlass13device_kernelIN5flash19enable_sm80_to_sm89INS1_16FlashAttnFwdSm80INS1_25CollectiveMainloopFwdSm80ILi8ELi1ELb0EN4cute5tupleIJNS5_1CILi128EEENS7_ILi96EEENS7_ILi256EEEEEELi256ENS_10bfloat16_tEfNS_4arch4Sm80ELb1ELb0ELb0ELb0ELb1ELb0ELb1ELb1EEENS1_21CollectiveEpilogueFwdINS6_IJS8_SA_S9_EEENS6_IJNS7_ILi1EEESI_SI_EEESC_SE_Li256ELb0ELb1ELb1ELb0EEENS1_30DynamicPersistentTileSchedulerILi256ELi256ELb1ELb1ELb0EEEEEEEEEvNT_6ParamsE,"",@"SHT_CUDA_INFO"
	.sectionflags	@""
	.align	4


	//----- nvinfo : EIATTR_CUDA_API_VERSION
	.align		4
        /*0000*/ 	.byte	0x04, 0x37
        /*0002*/ 	.short	(.L_300 - .L_299)
.L_299:
        /*0004*/ 	.word	0x00000082


	//----- nvinfo : EIATTR_KPARAM_INFO
	.align		4
.L_300:
        /*0008*/ 	.byte	0x04, 0x17
        /*000a*/ 	.short	(.L_302 - .L_301)
.L_301:
        /*000c*/ 	.word	0x00000000
        /*0010*/ 	.short	0x0000
        /*0012*/ 	.short	0x0000
        /*0014*/ 	.byte	0x00, 0xf0, 0xa1, 0x10


	//----- nvinfo : EIATTR_SPARSE_MMA_MASK
	.align		4
.L_302:
        /*0018*/ 	.byte	0x03, 0x50
        /*001a*/ 	.short	0x0000


	//----- nvinfo : EIATTR_MAXREG_COUNT
	.align		4
        /*001c*/ 	.byte	0x03, 0x1b
        /*001e*/ 	.short	0x00ff


	//----- nvinfo : EIATTR_MERCURY_ISA_VERSION
	.align		4
        /*0020*/ 	.byte	0x03, 0x5f
        /*0022*/ 	.short	0x0101


	//----- nvinfo : EIATTR_EXIT_INSTR_OFFSETS
	.align		4
        /*0024*/ 	.byte	0x04, 0x1c
        /*0026*/ 	.short	(.L_304 - .L_303)


	//   ....[0]....
.L_303:
        /*0028*/ 	.word	0x00000010


	//----- nvinfo : EIATTR_MAX_THREADS
	.align		4
.L_304:
        /*002c*/ 	.byte	0x04, 0x05
        /*002e*/ 	.short	(.L_306 - .L_305)
.L_305:
        /*0030*/ 	.word	0x00000100
        /*0034*/ 	.word	0x00000001
        /*0038*/ 	.word	0x00000001


	//----- nvinfo : EIATTR_CBANK_PARAM_SIZE
	.align		4
.L_306:
        /*003c*/ 	.byte	0x03, 0x19
        /*003e*/ 	.short	0x0428


	//----- nvinfo : EIATTR_PARAM_CBANK
	.align		4
        /*0040*/ 	.byte	0x04, 0x0a
        /*0042*/ 	.short	(.L_308 - .L_307)
	.align		4
.L_307:
        /*0044*/ 	.word	index@(.nv.constant0._ZN7cutlass13device_kernelIN5flash19enable_sm80_to_sm89INS1_16FlashAttnFwdSm80INS1_25CollectiveMainloopFwdSm80ILi8ELi1ELb0EN4cute5tupleIJNS5_1CILi128EEENS7_ILi96EEENS7_ILi256EEEEEELi256ENS_10bfloat16_tEfNS_4arch4Sm80ELb1ELb0ELb0ELb0ELb1ELb0ELb1ELb1EEENS1_21CollectiveEpilogueFwdINS6_IJS8_SA_S9_EEENS6_IJNS7_ILi1EEESI_SI_EEESC_SE_Li256ELb0ELb1ELb1ELb0EEENS1_30DynamicPersistentTileSchedulerILi256ELi256ELb1ELb1ELb0EEEEEEEEEvNT_6ParamsE)
        /*0048*/ 	.short	0x0210
        /*004a*/ 	.short	0x0428


	//----- nvinfo : EIATTR_SW_WAR
	.align		4
.L_308:
        /*004c*/ 	.byte	0x04, 0x36
        /*004e*/ 	.short	(.L_310 - .L_309)
.L_309:
        /*0050*/ 	.word	0x00000008
.L_310:


//--------------------- .nv.info._ZN7cutlass13device_kernelIN5flash19enable_sm80_to_sm89INS1_16FlashAttnFwdSm80INS1_25CollectiveMainloopFwdSm80ILi8ELi1ELb0EN4cute5tupleIJNS5_1CILi128EEENS7_ILi64EEENS7_ILi256EEEEEELi256ENS_10bfloat16_tEfNS_4arch4Sm80ELb1ELb0ELb0ELb1ELb1ELb0ELb1ELb1EEENS1_21CollectiveEpilogueFwdINS6_IJS8_SA_S9_EEENS6_IJNS7_ILi1EEESI_SI_EEESC_SE_Li256ELb1ELb1ELb1ELb0EEENS1_36VarlenDynamicPersistentTileSchedulerILi128ELi64ELi256ELi256ELb1ELb1ELb0ELb1ELb1ELb1EEEEEEEEEvNT_6ParamsE --------------------------
	.section	.nv.info._ZN7cutlass13device_kernelIN5flash19enable_sm80_to_sm89INS1_16FlashAttnFwdSm80INS1_25CollectiveMainloopFwdSm80ILi8ELi1ELb0EN4cute5tupleIJNS5_1CILi128EEENS7_ILi64EEENS7_ILi256EEEEEELi256ENS_10bfloat16_tEfNS_4arch4Sm80ELb1ELb0ELb0ELb1ELb1ELb0ELb1ELb1EEENS1_21CollectiveEpilogueFwdINS6_IJS8_SA_S9_EEENS6_IJNS7_ILi1EEESI_SI_EEESC_SE_Li256ELb1ELb1ELb1ELb0EEENS1_36VarlenDynamicPersistentTileSchedulerILi128ELi64ELi256ELi256ELb1ELb1ELb0ELb1ELb1ELb1EEEEEEEEEvNT_6ParamsE,"",@"SHT_CUDA_INFO"
	.sectionflags	@""
	.align	4


	//----- nvinfo : EIATTR_CUDA_API_VERSION
	.align		4
        /*0000*/ 	.byte	0x04, 0x37
        /*0002*/ 	.short	(.L_312 - .L_311)
.L_311:
        /*0004*/ 	.word	0x00000082


	//----- nvinfo : EIATTR_KPARAM_INFO
	.align		4
.L_312:
        /*0008*/ 	.byte	0x04, 0x17
        /*000a*/ 	.short	(.L_314 - .L_313)
.L_313:
        /*000c*/ 	.word	0x00000000
        /*0010*/ 	.short	0x0000
        /*0012*/ 	.short	0x0000
        /*0014*/ 	.byte	0x00, 0xf0, 0xe1, 0x10


	//----- nvinfo : EIATTR_SPARSE_MMA_MASK
	.align		4
.L_314:
        /*0018*/ 	.byte	0x03, 0x50
        /*001a*/ 	.short	0x0000


	//----- nvinfo : EIATTR_MAXREG_COUNT
	.align		4
        /*001c*/ 	.byte	0x03, 0x1b
        /*001e*/ 	.short	0x00ff


	//----- nvinfo : EIATTR_MERCURY_ISA_VERSION
	.align		4
        /*0020*/ 	.byte	0x03, 0x5f
        /*0022*/ 	.short	0x0101


	//----- nvinfo : EIATTR_EXIT_INSTR_OFFSETS
	.align		4
        /*0024*/ 	.byte	0x04, 0x1c
        /*0026*/ 	.short	(.L_316 - .L_315)


	//   ....[0]....
.L_315:
        /*0028*/ 	.word	0x00000010


	//----- nvinfo : EIATTR_MAX_THREADS
	.align		4
.L_316:
        /*002c*/ 	.byte	0x04, 0x05
        /*002e*/ 	.short	(.L_318 - .L_317)
.L_317:
        /*0030*/ 	.word	0x00000100
        /*0034*/ 	.word	0x00000001
        /*0038*/ 	.word	0x00000001


	//----- nvinfo : EIATTR_CBANK_PARAM_SIZE
	.align		4
.L_318:
        /*003c*/ 	.byte	0x03, 0x19
        /*003e*/ 	.short	0x0438


	//----- nvinfo : EIATTR_PARAM_CBANK
	.align		4
        /*0040*/ 	.byte	0x04, 0x0a
        /*0042*/ 	.short	(.L_320 - .L_319)
	.align		4
.L_319:
        /*0044*/ 	.word	index@(.nv.constant0._ZN7cutlass13device_kernelIN5flash19enable_sm80_to_sm89INS1_16FlashAttnFwdSm80INS1_25CollectiveMainloopFwdSm80ILi8ELi1ELb0EN4cute5tupleIJNS5_1CILi128EEENS7_ILi64EEENS7_ILi256EEEEEELi256ENS_10bfloat16_tEfNS_4arch4Sm80ELb1ELb0ELb0ELb1ELb1ELb0ELb1ELb1EEENS1_21CollectiveEpilogueFwdINS6_IJS8_SA_S9_EEENS6_IJNS7_ILi1EEESI_SI_EEESC_SE_Li256ELb1ELb1ELb1ELb0EEENS1_36VarlenDynamicPersistentTileSchedulerILi128ELi64ELi256ELi256ELb1ELb1ELb0ELb1ELb1ELb1EEEEEEEEEvNT_6ParamsE)
        /*0048*/ 	.short	0x0210
        /*004a*/ 	.short	0x0438


	//----- nvinfo : EIATTR_SW_WAR
	.align		4
.L_320:
        /*004c*/ 	.byte	0x04, 0x36
        /*004e*/ 	.short	(.L_322 - .L_321)
.L_321:
        /*0050*/ 	.word	0x00000008
.L_322:


//--------------------- .nv.info._ZN7cutlass13device_kernelIN5flash19enable_sm80_to_sm89INS1_16FlashAttnFwdSm80INS1_25CollectiveMainloopFwdSm80ILi8ELi1ELb0EN4cute5tupleIJNS5_1CILi128EEENS7_ILi48EEENS7_ILi256EEEEEELi256ENS_10bfloat16_tEfNS_4arch4Sm80ELb1ELb0ELb0ELb1ELb1ELb1ELb1ELb1EEENS1_21CollectiveEpilogueFwdINS6_IJS8_SA_S9_EEENS6_IJNS7_ILi1EEESI_SI_EEESC_SE_Li256ELb1ELb1ELb1ELb0EEENS1_36VarlenDynamicPersistentTileSchedulerILi128ELi48ELi256ELi256ELb1ELb1ELb0ELb1ELb1ELb1EEEEEEEEEvNT_6ParamsE --------------------------
	.section	.nv.info._ZN7cutlass13device_kernelIN5flash19enable_sm80_to_sm89INS1_16FlashAttnFwdSm80INS1_25CollectiveMainloopFwdSm80ILi8ELi1ELb0EN4cute5tupleIJNS5_1CILi128EEENS7_ILi48EEENS7_ILi256EEEEEELi256ENS_10bfloat16_tEfNS_4arch4Sm80ELb1ELb0ELb0ELb1ELb1ELb1ELb1ELb1EEENS1_21CollectiveEpilogueFwdINS6_IJS8_SA_S9_EEENS6_IJNS7_ILi1EEESI_SI_EEESC_SE_Li256ELb1ELb1ELb1ELb0EEENS1_36VarlenDynamicPersistentTileSchedulerILi128ELi48ELi256ELi256ELb1ELb1ELb0ELb1ELb1ELb1EEEEEEEEEvNT_6ParamsE,"",@"SHT_CUDA_INFO"
	.sectionflags	@""
	.align	4


	//----- nvinfo : EIATTR_CUDA_API_VERSION
	.align		4
        /*0000*/ 	.byte	0x04, 0x37
        /*0002*/ 	.short	(.L_324 - .L_323)
.L_323:
        /*0004*/ 	.word	0x00000082


	//----- nvinfo : EIATTR_KPARAM_INFO
	.align		4
.L_324:
        /*0008*/ 	.byte	0x04, 0x17
        /*000a*/ 	.short	(.L_326 - .L_325)
.L_325:
        /*000c*/ 	.word	0x00000000
        /*0010*/ 	.short	0x0000
        /*0012*/ 	.short	0x0000
        /*0014*/ 	.byte	0x00, 0xf0, 0xe1, 0x10


	//----- nvinfo : EIATTR_SPARSE_MMA_MASK
	.align		4
.L_326:
        /*0018*/ 	.byte	0x03, 0x50
        /*001a*/ 	.short	0x0000


	//----- nvinfo : EIATTR_MAXREG_COUNT
	.align		4
        /*001c*/ 	.byte	0x03, 0x1b
        /*001e*/ 	.short	0x00ff


	//----- nvinfo : EIATTR_MERCURY_ISA_VERSION
	.align		4
        /*0020*/ 	.byte	0x03, 0x5f
        /*0022*/ 	.short	0x0101


	//----- nvinfo : EIATTR_EXIT_INSTR_OFFSETS
	.align		4
        /*0024*/ 	.byte	0x04, 0x1c
        /*0026*/ 	.short	(.L_328 - .L_327)


	//   ....[0]....
.L_327:
        /*0028*/ 	.word	0x00000010


	//----- nvinfo : EIATTR_MAX_THREADS
	.align		4
.L_328:
        /*002c*/ 	.byte	0x04, 0x05
        /*002e*/ 	.short	(.L_330 - .L_329)
.L_329:
        /*0030*/ 	.word	0x00000100
        /*0034*/ 	.word	0x00000001
        /*0038*/ 	.word	0x00000001


	//----- nvinfo : EIATTR_CBANK_PARAM_SIZE
	.align		4
.L_330:
        /*003c*/ 	.byte	0x03, 0x19
        /*003e*/ 	.short	0x0438


	//----- nvinfo : EIATTR_PARAM_CBANK
	.align		4
        /*0040*/ 	.byte	0x04, 0x0a
        /*0042*/ 	.short	(.L_332 - .L_331)
	.align		4
.L_331:
        /*0044*/ 	.word	index@(.nv.constant0._ZN7cutlass13device_kernelIN5flash19enable_sm80_to_sm89INS1_16FlashAttnFwdSm80INS1_25CollectiveMainloopFwdSm80ILi8ELi1ELb0EN4cute5tupleIJNS5_1CILi128EEENS7_ILi48EEENS7_ILi256EEEEEELi256ENS_10bfloat16_tEfNS_4arch4Sm80ELb1ELb0ELb0ELb1ELb1ELb1ELb1ELb1EEENS1_21CollectiveEpilogueFwdINS6_IJS8_SA_S9_EEENS6_IJNS7_ILi1EEESI_SI_EEESC_SE_Li256ELb1ELb1ELb1ELb0EEENS1_36VarlenDynamicPersistentTileSchedulerILi128ELi48ELi256ELi256ELb1ELb1ELb0ELb1ELb1ELb1EEEEEEEEEvNT_6ParamsE)
        /*0048*/ 	.short	0x0210
        /*004a*/ 	.short	0x0438


	//----- nvinfo : EIATTR_SW_WAR
	.align		4
.L_332:
        /*004c*/ 	.byte	0x04, 0x36
        /*004e*/ 	.short	(.L_334 - .L_333)
.L_333:
        /*0050*/ 	.word	0x00000008
.L_334:


//--------------------- .nv.callgraph             --------------------------
	.section	.nv.callgraph,"",@"SHT_CUDA_CALLGRAPH"
	.align	4
	.sectionentsize	8
	.align		4
        /*0000*/ 	.word	0x00000000
	.align		4
        /*0004*/ 	.word	0xffffffff
	.align		4
        /*0008*/ 	.word	0x00000000
	.align		4
        /*000c*/ 	.word	0xfffffffe
	.align		4
        /*0010*/ 	.word	0x00000000
	.align		4
        /*0014*/ 	.word	0xfffffffd
	.align		4
        /*0018*/ 	.word	0x00000000
	.align		4
        /*001c*/ 	.word	0xfffffffc


//--------------------- .nv.constant4             --------------------------
	.section	.nv.constant4,"a",@progbits
	.align	8
	.align		8
.nv.constant4:
        /*0000*/ 	.dword	_ZN78_INTERNAL_fb80f8da_42_flash_fwd_hdim256_bf16_paged_split_sm80_cu_49158569_32504cuda3std3__45__cpo5beginE
	.align		8
        /*0008*/ 	.dword	_ZN78_INTERNAL_fb80f8da_42_flash_fwd_hdim256_bf16_paged_split_sm80_cu_49158569_32504cuda3std3__45__cpo3endE
	.align		8
        /*0010*/ 	.dword	_ZN78_INTERNAL_fb80f8da_42_flash_fwd_hdim256_bf16_paged_split_sm80_cu_49158569_32504cuda3std3__45__cpo6cbeginE
	.align		8
        /*0018*/ 	.dword	_ZN78_INTERNAL_fb80f8da_42_flash_fwd_hdim256_bf16_paged_split_sm80_cu_49158569_32504cuda3std3__45__cpo4cendE
	.align		8
        /*0020*/ 	.dword	_ZN78_INTERNAL_fb80f8da_42_flash_fwd_hdim256_bf16_paged_split_sm80_cu_49158569_32504cuda3std3__480_GLOBAL__N__fb80f8da_42_flash_fwd_hdim256_bf16_paged_split_sm80_cu_49158569_32506ignoreE
	.align		8
        /*0028*/ 	.dword	_ZN78_INTERNAL_fb80f8da_42_flash_fwd_hdim256_bf16_paged_split_sm80_cu_49158569_32504cuda3std3__419piecewise_constructE
	.align		8
        /*0030*/ 	.dword	_ZN78_INTERNAL_fb80f8da_42_flash_fwd_hdim256_bf16_paged_split_sm80_cu_49158569_32504cuda3std3__48in_placeE
	.align		8
        /*0038*/ 	.dword	_ZN78_INTERNAL_fb80f8da_42_flash_fwd_hdim256_bf16_paged_split_sm80_cu_49158569_32504cuda3std6ranges3__45__cpo4swapE
	.align		8
        /*0040*/ 	.dword	_ZN78_INTERNAL_fb80f8da_42_flash_fwd_hdim256_bf16_paged_split_sm80_cu_49158569_32504cuda3std6ranges3__45__cpo9iter_moveE
	.align		8
        /*0048*/ 	.dword	_ZN78_INTERNAL_fb80f8da_42_flash_fwd_hdim256_bf16_paged_split_sm80_cu_49158569_32504cute7productE
	.align		8
        /*0050*/ 	.dword	_ZN78_INTERNAL_fb80f8da_42_flash_fwd_hdim256_bf16_paged_split_sm80_cu_49158569_32504cute1_E


//--------------------- .text._ZN7cutlass13device_kernelIN5flash19enable_sm80_to_sm89INS1_16FlashAttnFwdSm80INS1_25CollectiveMainloopFwdSm80ILi8ELi1ELb1EN4cute5tupleIJNS5_1CILi128EEENS7_ILi64EEENS7_ILi256EEEEEELi256ENS_10bfloat16_tEfNS_4arch4Sm80ELb0ELb0ELb0ELb0ELb1ELb0ELb1ELb1EEENS1_21CollectiveEpilogueFwdINS6_IJS8_SA_S9_EEENS6_IJNS7_ILi1EEESI_SI_EEESC_SE_Li256ELb0ELb1ELb1ELb0EEENS1_19SingleTileSchedulerILb0ELb1ELb1ELi128EEEEEEEEEvNT_6ParamsE --------------------------
	.section	.text._ZN7cutlass13device_kernelIN5flash19enable_sm80_to_sm89INS1_16FlashAttnFwdSm80INS1_25CollectiveMainloopFwdSm80ILi8ELi1ELb1EN4cute5tupleIJNS5_1CILi128EEENS7_ILi64EEENS7_ILi256EEEEEELi256ENS_10bfloat16_tEfNS_4arch4Sm80ELb0ELb0ELb0ELb0ELb1ELb0ELb1ELb1EEENS1_21CollectiveEpilogueFwdINS6_IJS8_SA_S9_EEENS6_IJNS7_ILi1EEESI_SI_EEESC_SE_Li256ELb0ELb1ELb1ELb0EEENS1_19SingleTileSchedulerILb0ELb1ELb1ELi128EEEEEEEEEvNT_6ParamsE,"ax",@progbits
	.align	128
.text._ZN7cutlass13device_kernelIN5flash19enable_sm80_to_sm89INS1_16FlashAttnFwdSm80INS1_25CollectiveMainloopFwdSm80ILi8ELi1ELb1EN4cute5tupleIJNS5_1CILi128EEENS7_ILi64EEENS7_ILi256EEEEEELi256ENS_10bfloat16_tEfNS_4arch4Sm80ELb0ELb0ELb0ELb0ELb1ELb0ELb1ELb1EEENS1_21CollectiveEpilogueFwdINS6_IJS8_SA_S9_EEENS6_IJNS7_ILi1EEESI_SI_EEESC_SE_Li256ELb0ELb1ELb1ELb0EEENS1_19SingleTileSchedulerILb0ELb1ELb1ELi128EEEEEEEEEvNT_6ParamsE:
        .type           _ZN7cutlass13device_kernelIN5flash19enable_sm80_to_sm89INS1_16FlashAttnFwdSm80INS1_25CollectiveMainloopFwdSm80ILi8ELi1ELb1EN4cute5tupleIJNS5_1CILi128EEENS7_ILi64EEENS7_ILi256EEEEEELi256ENS_10bfloat16_tEfNS_4arch4Sm80ELb0ELb0ELb0ELb0ELb1ELb0ELb1ELb1EEENS1_21CollectiveEpilogueFwdINS6_IJS8_SA_S9_EEENS6_IJNS7_ILi1EEESI_SI_EEESC_SE_Li256ELb0ELb1ELb1ELb0EEENS1_19SingleTileSchedulerILb0ELb1ELb1ELi128EEEEEEEEEvNT_6ParamsE,@function
        .size           _ZN7cutlass13device_kernelIN5flash19enable_sm80_to_sm89INS1_16FlashAttnFwdSm80INS1_25CollectiveMainloopFwdSm80ILi8ELi1ELb1EN4cute5tupleIJNS5_1CILi128EEENS7_ILi64EEENS7_ILi256EEEEEELi256ENS_10bfloat16_tEfNS_4arch4Sm80ELb0ELb0ELb0ELb0ELb1ELb0ELb1ELb1EEENS1_21CollectiveEpilogueFwdINS6_IJS8_SA_S9_EEENS6_IJNS7_ILi1EEESI_SI_EEESC_SE_Li256ELb0ELb1ELb1ELb0EEENS1_19SingleTileSchedulerILb0ELb1ELb1ELi128EEEEEEEEEvNT_6ParamsE,(.L_x_18 - _ZN7cutlass13device_kernelIN5flash19enable_sm80_to_sm89INS1_16FlashAttnFwdSm80INS1_25CollectiveMainloopFwdSm80ILi8ELi1ELb1EN4cute5tupleIJNS5_1CILi128EEENS7_ILi64EEENS7_ILi256EEEEEELi256ENS_10bfloat16_tEfNS_4arch4Sm80ELb0ELb0ELb0ELb0ELb1ELb0ELb1ELb1EEENS1_21CollectiveEpilogueFwdINS6_IJS8_SA_S9_EEENS6_IJNS7_ILi1EEESI_SI_EEESC_SE_Li256ELb0ELb1ELb1ELb0EEENS1_19SingleTileSchedulerILb0ELb1ELb1ELi128EEEEEEEEEvNT_6ParamsE)
        .other          _ZN7cutlass13device_kernelIN5flash19enable_sm80_to_sm89INS1_16FlashAttnFwdSm80INS1_25CollectiveMainloopFwdSm80ILi8ELi1ELb1EN4cute5tupleIJNS5_1CILi128EEENS7_ILi64EEENS7_ILi256EEEEEELi256ENS_10bfloat16_tEfNS_4arch4Sm80ELb0ELb0ELb0ELb0ELb1ELb0ELb1ELb1EEENS1_21CollectiveEpilogueFwdINS6_IJS8_SA_S9_EEENS6_IJNS7_ILi1EEESI_SI_EEESC_SE_Li256ELb0ELb1ELb1ELb0EEENS1_19SingleTileSchedulerILb0ELb1ELb1ELi128EEEEEEEEEvNT_6ParamsE,@"STO_CUDA_ENTRY STV_DEFAULT"
_ZN7cutlass13device_kernelIN5flash19enable_sm80_to_sm89INS1_16FlashAttnFwdSm80INS1_25CollectiveMainloopFwdSm80ILi8ELi1ELb1EN4cute5tupleIJNS5_1CILi128EEENS7_ILi64EEENS7_ILi256EEEEEELi256ENS_10bfloat16_tEfNS_4arch4Sm80ELb0ELb0ELb0ELb0ELb1ELb0ELb1ELb1EEENS1_21CollectiveEpilogueFwdINS6_IJS8_SA_S9_EEENS6_IJNS7_ILi1EEESI_SI_EEESC_SE_Li256ELb0ELb1ELb1ELb0EEENS1_19SingleTileSchedulerILb0ELb1ELb1ELi128EEEEEEEEEvNT_6ParamsE:
[----:B------:R-:W-:Y:S01]  /*0000*/  LDC R1, c[0x0][0x28] ;  /* 0x00000a00ff017b82 */ /* 0x000fe20000000800 */
[----:B------:R-:W-:Y:S05]  /*0010*/  EXIT ;  /* 0x000000000000794d */ /* 0x000fea0003800000 */
.L_x_0:
[----:B------:R-:W-:-:S00]  /*0020*/  BRA `(.L_x_0) ;  /* 0xfffffffc00fc7947 */ /* 0x000fc0000383ffff */
[----:B------:R-:W-:-:S00]  /*0030*/  NOP ;  /* 0x0000000000007918 */ /* 0x000fc00000000000 */
        /* <DEDUP_REMOVED lines=12> */
.L_x_18:


//--------------------- .text._ZN7cutlass13device_kernelIN5flash19enable_sm80_to_sm89INS1_16FlashAttnFwdSm80INS1_25CollectiveMainloopFwdSm80ILi8ELi1ELb1EN4cute5tupleIJNS5_1CILi128EEENS7_ILi48EEENS7_ILi256EEEEEELi256ENS_10bfloat16_tEfNS_4arch4Sm80ELb0ELb0ELb0ELb1ELb1ELb0ELb1ELb1EEENS1_21CollectiveEpilogueFwdINS6_IJS8_SA_S9_EEENS6_IJNS7_ILi1EEESI_SI_EEESC_SE_Li256ELb1ELb1ELb1ELb0EEENS1_36VarlenDynamicPersistentTileSchedulerILi128ELi48ELi256ELi256ELb1ELb1ELb0ELb0ELb1ELb1EEEEEEEEEvNT_6ParamsE --------------------------
	.section	.text._ZN7cutlass13device_kernelIN5flash19enable_sm80_to_sm89INS1_16FlashAttnFwdSm80INS1_25CollectiveMainloopFwdSm80ILi8ELi1ELb1EN4cute5tupleIJNS5_1CILi128EEENS7_ILi48EEENS7_ILi256EEEEEELi256ENS_10bfloat16_tEfNS_4arch4Sm80ELb0ELb0ELb0ELb1ELb1ELb0ELb1ELb1EEENS1_21CollectiveEpilogueFwdINS6_IJS8_SA_S9_EEENS6_IJNS7_ILi1EEESI_SI_EEESC_SE_Li256ELb1ELb1ELb1ELb0EEENS1_36VarlenDynamicPersistentTileSchedulerILi128ELi48ELi256ELi256ELb1ELb1ELb0ELb0ELb1ELb1EEEEEEEEEvNT_6ParamsE,"ax",@progbits
	.align	128
.text._ZN7cutlass13device_kernelIN5flash19enable_sm80_to_sm89INS1_16FlashAttnFwdSm80INS1_25CollectiveMainloopFwdSm80ILi8ELi1ELb1EN4cute5tupleIJNS5_1CILi128EEENS7_ILi48EEENS7_ILi256EEEEEELi256ENS_10bfloat16_tEfNS_4arch4Sm80ELb0ELb0ELb0ELb1ELb1ELb0ELb1ELb1EEENS1_21CollectiveEpilogueFwdINS6_IJS8_SA_S9_EEENS6_IJNS7_ILi1EEESI_SI_EEESC_SE_Li256ELb1ELb1ELb1ELb0EEENS1_36VarlenDynamicPersistentTileSchedulerILi128ELi48ELi256ELi256ELb1ELb1ELb0ELb0ELb1ELb1EEEEEEEEEvNT_6ParamsE:
        .type           _ZN7cutlass13device_kernelIN5flash19enable_sm80_to_sm89INS1_16FlashAttnFwdSm80INS1_25CollectiveMainloopFwdSm80ILi8ELi1ELb1EN4cute5tupleIJNS5_1CILi128EEENS7_ILi48EEENS7_ILi256EEEEEELi256ENS_10bfloat16_tEfNS_4arch4Sm80ELb0ELb0ELb0ELb1ELb1ELb0ELb1ELb1EEENS1_21CollectiveEpilogueFwdINS6_IJS8_SA_S9_EEENS6_IJNS7_ILi1EEESI_SI_EEESC_SE_Li256ELb1ELb1ELb1ELb0EEENS1_36VarlenDynamicPersistentTileSchedulerILi128ELi48ELi256ELi256ELb1ELb1ELb0ELb0ELb1ELb1EEEEEEEEEvNT_6ParamsE,@function
        .size           _ZN7cutlass13device_kernelIN5flash19enable_sm80_to_sm89INS1_16FlashAttnFwdSm80INS1_25CollectiveMainloopFwdSm80ILi8ELi1ELb1EN4cute5tupleIJNS5_1CILi128EEENS7_ILi48EEENS7_ILi256EEEEEELi256ENS_10bfloat16_tEfNS_4arch4Sm80ELb0ELb0ELb0ELb1ELb1ELb0ELb1ELb1EEENS1_21CollectiveEpilogueFwdINS6_IJS8_SA_S9_EEENS6_IJNS7_ILi1EEESI_SI_EEESC_SE_Li256ELb1ELb1ELb1ELb0EEENS1_36VarlenDynamicPersistentTileSchedulerILi128ELi48ELi256ELi256ELb1ELb1ELb0ELb0ELb1ELb1EEEEEEEEEvNT_6ParamsE,(.L_x_19 - _ZN7cutlass13device_kernelIN5flash19enable_sm80_to_sm89INS1_16FlashAttnFwdSm80INS1_25CollectiveMainloopFwdSm80ILi8ELi1ELb1EN4cute5tupleIJNS5_1CILi128EEENS7_ILi48EEENS7_ILi256EEEEEELi256ENS_10bfloat16_tEfNS_4arch4Sm80ELb0ELb0ELb0ELb1ELb1ELb0ELb1ELb1EEENS1_21CollectiveEpilogueFwdINS6_IJS8_SA_S9_EEENS6_IJNS7_ILi1EEESI_SI_EEESC_SE_Li256ELb1ELb1ELb1ELb0EEENS1_36VarlenDynamicPersistentTileSchedulerILi128ELi48ELi256ELi256ELb1ELb1ELb0ELb0ELb1ELb1EEEEEEEEEvNT_6ParamsE)
        .other          _ZN7cutlass13device_kernelIN5flash19enable_sm80_to_sm89INS1_16FlashAttnFwdSm80INS1_25CollectiveMainloopFwdSm80ILi8ELi1ELb1EN4cute5tupleIJNS5_1CILi128EEENS7_ILi48EEENS7_ILi256EEEEEELi256ENS_10bfloat16_tEfNS_4arch4Sm80ELb0ELb0ELb0ELb1ELb1ELb0ELb1ELb1EEENS1_21CollectiveEpilogueFwdINS6_IJS8_SA_S9_EEENS6_IJNS7_ILi1EEESI_SI_EEESC_SE_Li256ELb1ELb1ELb1ELb0EEENS1_36VarlenDynamicPersistentTileSchedulerILi128ELi48ELi256ELi256ELb1ELb1ELb0ELb0ELb1ELb1EEEEEEEEEvNT_6ParamsE,@"STO_CUDA_ENTRY STV_DEFAULT"
_ZN7cutlass13device_kernelIN5flash19enable_sm80_to_sm89INS1_16FlashAttnFwdSm80INS1_25CollectiveMainloopFwdSm80ILi8ELi1ELb1EN4cute5tupleIJNS5_1CILi128EEENS7_ILi48EEENS7_ILi256EEEEEELi256ENS_10bfloat16_tEfNS_4arch4Sm80ELb0ELb0ELb0ELb1ELb1ELb0ELb1ELb1EEENS1_21CollectiveEpilogueFwdINS6_IJS8_SA_S9_EEENS6_IJNS7_ILi1EEESI_SI_EEESC_SE_Li256ELb1ELb1ELb1ELb0EEENS1_36VarlenDynamicPersistentTileSchedulerILi128ELi48ELi256ELi256ELb1ELb1ELb0ELb0ELb1ELb1EEEEEEEEEvNT_6ParamsE:
[----:B------:R-:W-:Y:S01]  /*0000*/  LDC R1, c[0x0][0x28] ;  /* 0x00000a00ff017b82 */ /* 0x000fe20000000800 */
[----:B------:R-:W-:Y:S05]  /*0010*/  EXIT ;  /* 0x000000000000794d */ /* 0x000fea0003800000 */
.L_x_1:
        /* <DEDUP_REMOVED lines=14> */
.L_x_19:


//--------------------- .text._ZN7cutlass13device_kernelIN5flash19enable_sm80_to_sm89INS1_16FlashAttnFwdSm80INS1_25CollectiveMainloopFwdSm80ILi8ELi1ELb0EN4cute5tupleIJNS5_1CILi128EEENS7_ILi32EEENS7_ILi256EEEEEELi256ENS_10bfloat16_tEfNS_4arch4Sm80ELb0ELb0ELb0ELb1ELb1ELb1ELb1ELb1EEENS1_21CollectiveEpilogueFwdINS6_IJS8_SA_S9_EEENS6_IJNS7_ILi1EEESI_SI_EEESC_SE_Li256ELb1ELb1ELb1ELb0EEENS1_36VarlenDynamicPersistentTileSchedulerILi128ELi32ELi256ELi256ELb1ELb1ELb0ELb0ELb1ELb1EEEEEEEEEvNT_6ParamsE --------------------------
	.section	.text._ZN7cutlass13device_kernelIN5flash19enable_sm80_to_sm89INS1_16FlashAttnFwdSm80INS1_25CollectiveMainloopFwdSm80ILi8ELi1ELb0EN4cute5tupleIJNS5_1CILi128EEENS7_ILi32EEENS7_ILi256EEEEEELi256ENS_10bfloat16_tEfNS_4arch4Sm80ELb0ELb0ELb0ELb1ELb1ELb1ELb1ELb1EEENS1_21CollectiveEpilogueFwdINS6_IJS8_SA_S9_EEENS6_IJNS7_ILi1EEESI_SI_EEESC_SE_Li256ELb1ELb1ELb1ELb0EEENS1_36VarlenDynamicPersistentTileSchedulerILi128ELi32ELi256ELi256ELb1ELb1ELb0ELb0ELb1ELb1EEEEEEEEEvNT_6ParamsE,"ax",@progbits
	.align	128
.text._ZN7cutlass13device_kernelIN5flash19enable_sm80_to_sm89INS1_16FlashAttnFwdSm80INS1_25CollectiveMainloopFwdSm80ILi8ELi1ELb0EN4cute5tupleIJNS5_1CILi128EEENS7_ILi32EEENS7_ILi256EEEEEELi256ENS_10bfloat16_tEfNS_4arch4Sm80ELb0ELb0ELb0ELb1ELb1ELb1ELb1ELb1EEENS1_21CollectiveEpilogueFwdINS6_IJS8_SA_S9_EEENS6_IJNS7_ILi1EEESI_SI_EEESC_SE_Li256ELb1ELb1ELb1ELb0EEENS1_36VarlenDynamicPersistentTileSchedulerILi128ELi32ELi256ELi256ELb1ELb1ELb0ELb0ELb1ELb1EEEEEEEEEvNT_6ParamsE:
        .type           _ZN7cutlass13device_kernelIN5flash19enable_sm80_to_sm89INS1_16FlashAttnFwdSm80INS1_25CollectiveMainloopFwdSm80ILi8ELi1ELb0EN4cute5tupleIJNS5_1CILi128EEENS7_ILi32EEENS7_ILi256EEEEEELi256ENS_10bfloat16_tEfNS_4arch4Sm80ELb0ELb0ELb0ELb1ELb1ELb1ELb1ELb1EEENS1_21CollectiveEpilogueFwdINS6_IJS8_SA_S9_EEENS6_IJNS7_ILi1EEESI_SI_EEESC_SE_Li256ELb1ELb1ELb1ELb0EEENS1_36VarlenDynamicPersistentTileSchedulerILi128ELi32ELi256ELi256ELb1ELb1ELb0ELb0ELb1ELb1EEEEEEEEEvNT_6ParamsE,@function
        .size           _ZN7cutlass13device_kernelIN5flash19enable_sm80_to_sm89INS1_16FlashAttnFwdSm80INS1_25CollectiveMainloopFwdSm80ILi8ELi1ELb0EN4cute5tupleIJNS5_1CILi128EEENS7_ILi32EEENS7_ILi256EEEEEELi256ENS_10bfloat16_tEfNS_4arch4Sm80ELb0ELb0ELb0ELb1ELb1ELb1ELb1ELb1EEENS1_21CollectiveEpilogueFwdINS6_IJS8_SA_S9_EEENS6_IJNS7_ILi1EEESI_SI_EEESC_SE_Li256ELb1ELb1ELb1ELb0EEENS1_36VarlenDynamicPersistentTileSchedulerILi128ELi32ELi256ELi256ELb1ELb1ELb0ELb0ELb1ELb1EEEEEEEEEvNT_6ParamsE,(.L_x_20 - _ZN7cutlass13device_kernelIN5flash19enable_sm80_to_sm89INS1_16FlashAttnFwdSm80INS1_25CollectiveMainloopFwdSm80ILi8ELi1ELb0EN4cute5tupleIJNS5_1CILi128EEENS7_ILi32EEENS7_ILi256EEEEEELi256ENS_10bfloat16_tEfNS_4arch4Sm80ELb0ELb0ELb0ELb1ELb1ELb1ELb1ELb1EEENS1_21CollectiveEpilogueFwdINS6_IJS8_SA_S9_EEENS6_IJNS7_ILi1EEESI_SI_EEESC_SE_Li256ELb1ELb1ELb1ELb0EEENS1_36VarlenDynamicPersistentTileSchedulerILi128ELi32ELi256ELi256ELb1ELb1ELb0ELb0ELb1ELb1EEEEEEEEEvNT_6ParamsE)
        .other          _ZN7cutlass13device_kernelIN5flash19enable_sm80_to_sm89INS1_16FlashAttnFwdSm80INS1_25CollectiveMainloopFwdSm80ILi8ELi1ELb0EN4cute5tupleIJNS5_1CILi128EEENS7_ILi32EEENS7_ILi256EEEEEELi256ENS_10bfloat16_tEfNS_4arch4Sm80ELb0ELb0ELb0ELb1ELb1ELb1ELb1ELb1EEENS1_21CollectiveEpilogueFwdINS6_IJS8_SA_S9_EEENS6_IJNS7_ILi1EEESI_SI_EEESC_SE_Li256ELb1ELb1ELb1ELb0EEENS1_36VarlenDynamicPersistentTileSchedulerILi128ELi32ELi256ELi256ELb1ELb1ELb0ELb0ELb1ELb1EEEEEEEEEvNT_6ParamsE,@"STO_CUDA_ENTRY STV_DEFAULT"
_ZN7cutlass13device_kernelIN5flash19enable_sm80_to_sm89INS1_16FlashAttnFwdSm80INS1_25CollectiveMainloopFwdSm80ILi8ELi1ELb0EN4cute5tupleIJNS5_1CILi128EEENS7_ILi32EEENS7_ILi256EEEEEELi256ENS_10bfloat16_tEfNS_4arch4Sm80ELb0ELb0ELb0ELb1ELb1ELb1ELb1ELb1EEENS1_21CollectiveEpilogueFwdINS6_IJS8_SA_S9_EEENS6_IJNS7_ILi1EEESI_SI_EEESC_SE_Li256ELb1ELb1ELb1ELb0EEENS1_36VarlenDynamicPersistentTileSchedulerILi128ELi32ELi256ELi256ELb1ELb1ELb0ELb0ELb1ELb1EEEEEEEEEvNT_6ParamsE:
[----:B------:R-:W-:Y:S01]  /*0000*/  LDC R1, c[0x0][0x28] ;  /* 0x00000a00ff017b82 */ /* 0x000fe20000000800 */
[----:B------:R-:W-:Y:S05]  /*0010*/  EXIT ;  /* 0x000000000000794d */ /* 0x000fea0003800000 */
.L_x_2:
        /* <DEDUP_REMOVED lines=14> */
.L_x_20:


//--------------------- .text._ZN7cutlass13device_kernelIN5flash19enable_sm80_to_sm89INS1_16FlashAttnFwdSm80INS1_25CollectiveMainloopFwdSm80ILi8ELi1ELb1EN4cute5tupleIJNS5_1CILi128EEENS7_ILi48EEENS7_ILi256EEEEEELi256ENS_10bfloat16_tEfNS_4arch4Sm80ELb0ELb1ELb0ELb0ELb1ELb0ELb1ELb1EEENS1_21CollectiveEpilogueFwdINS6_IJS8_SA_S9_EEENS6_IJNS7_ILi1EEESI_SI_EEESC_SE_Li256ELb0ELb1ELb1ELb0EEENS1_19SingleTileSchedulerILb0ELb1ELb1ELi128EEEEEEEEEvNT_6ParamsE --------------------------
	.section	.text._ZN7cutlass13device_kernelIN5flash19enable_sm80_to_sm89INS1_16FlashAttnFwdSm80INS1_25CollectiveMainloopFwdSm80ILi8ELi1ELb1EN4cute5tupleIJNS5_1CILi128EEENS7_ILi48EEENS7_ILi256EEEEEELi256ENS_10bfloat16_tEfNS_4arch4Sm80ELb0ELb1ELb0ELb0ELb1ELb0ELb1ELb1EEENS1_21CollectiveEpilogueFwdINS6_IJS8_SA_S9_EEENS6_IJNS7_ILi1EEESI_SI_EEESC_SE_Li256ELb0ELb1ELb1ELb0EEENS1_19SingleTileSchedulerILb0ELb1ELb1ELi128EEEEEEEEEvNT_6ParamsE,"ax",@progbits
	.align	128
.text._ZN7cutlass13device_kernelIN5flash19enable_sm80_to_sm89INS1_16FlashAttnFwdSm80INS1_25CollectiveMainloopFwdSm80ILi8ELi1ELb1EN4cute5tupleIJNS5_1CILi128EEENS7_ILi48EEENS7_ILi256EEEEEELi256ENS_10bfloat16_tEfNS_4arch4Sm80ELb0ELb1ELb0ELb0ELb1ELb0ELb1ELb1EEENS1_21CollectiveEpilogueFwdINS6_IJS8_SA_S9_EEENS6_IJNS7_ILi1EEESI_SI_EEESC_SE_Li256ELb0ELb1ELb1ELb0EEENS1_19SingleTileSchedulerILb0ELb1ELb1ELi128EEEEEEEEEvNT_6ParamsE:
        .type           _ZN7cutlass13device_kernelIN5flash19enable_sm80_to_sm89INS1_16FlashAttnFwdSm80INS1_25CollectiveMainloopFwdSm80ILi8ELi1ELb1EN4cute5tupleIJNS5_1CILi128EEENS7_ILi48EEENS7_ILi256EEEEEELi256ENS_10bfloat16_tEfNS_4arch4Sm80ELb0ELb1ELb0ELb0ELb1ELb0ELb1ELb1EEENS1_21CollectiveEpilogueFwdINS6_IJS8_SA_S9_EEENS6_IJNS7_ILi1EEESI_SI_EEESC_SE_Li256ELb0ELb1ELb1ELb0EEENS1_19SingleTileSchedulerILb0ELb1ELb1ELi128EEEEEEEEEvNT_6ParamsE,@function
        .size           _ZN7cutlass13device_kernelIN5flash19enable_sm80_to_sm89INS1_16FlashAttnFwdSm80INS1_25CollectiveMainloopFwdSm80ILi8ELi1ELb1EN4cute5tupleIJNS5_1CILi128EEENS7_ILi48EEENS7_ILi256EEEEEELi256ENS_10bfloat16_tEfNS_4arch4Sm80ELb0ELb1ELb0ELb0ELb1ELb0ELb1ELb1EEENS1_21CollectiveEpilogueFwdINS6_IJS8_SA_S9_EEENS6_IJNS7_ILi1EEESI_SI_EEESC_SE_Li256ELb0ELb1ELb1ELb0EEENS1_19SingleTileSchedulerILb0ELb1ELb1ELi128EEEEEEEEEvNT_6ParamsE,(.L_x_21 - _ZN7cutlass13device_kernelIN5flash19enable_sm80_to_sm89INS1_16FlashAttnFwdSm80INS1_25CollectiveMainloopFwdSm80ILi8ELi1ELb1EN4cute5tupleIJNS5_1CILi128EEENS7_ILi48EEENS7_ILi256EEEEEELi256ENS_10bfloat16_tEfNS_4arch4Sm80ELb0ELb1ELb0ELb0ELb1ELb0ELb1ELb1EEENS1_21CollectiveEpilogueFwdINS6_IJS8_SA_S9_EEENS6_IJNS7_ILi1EEESI_SI_EEESC_SE_Li256ELb0ELb1ELb1ELb0EEENS1_19SingleTileSchedulerILb0ELb1ELb1ELi128EEEEEEEEEvNT_6ParamsE)
        .other          _ZN7cutlass13device_kernelIN5flash19enable_sm80_to_sm89INS1_16FlashAttnFwdSm80INS1_25CollectiveMainloopFwdSm80ILi8ELi1ELb1EN4cute5tupleIJNS5_1CILi128EEENS7_ILi48EEENS7_ILi256EEEEEELi256ENS_10bfloat16_tEfNS_4arch4Sm80ELb0ELb1ELb0ELb0ELb1ELb0ELb1ELb1EEENS1_21CollectiveEpilogueFwdINS6_IJS8_SA_S9_EEENS6_IJNS7_ILi1EEESI_SI_EEESC_SE_Li256ELb0ELb1ELb1ELb0EEENS1_19SingleTileSchedulerILb0ELb1ELb1ELi128EEEEEEEEEvNT_6ParamsE,@"STO_CUDA_ENTRY STV_DEFAULT"
_ZN7cutlass13device_kernelIN5flash19enable_sm80_to_sm89INS1_16FlashAttnFwdSm80INS1_25CollectiveMainloopFwdSm80ILi8ELi1ELb1EN4cute5tupleIJNS5_1CILi128EEENS7_ILi48EEENS7_ILi256EEEEEELi256ENS_10bfloat16_tEfNS_4arch4Sm80ELb0ELb1ELb0ELb0ELb1ELb0ELb1ELb1EEENS1_21CollectiveEpilogueFwdINS6_IJS8_SA_S9_EEENS6_IJNS7_ILi1EEESI_SI_EEESC_SE_Li256ELb0ELb1ELb1ELb0EEENS1_19SingleTileSchedulerILb0ELb1ELb1ELi128EEEEEEEEEvNT_6ParamsE:
[----:B------:R-:W-:Y:S01]  /*0000*/  LDC R1, c[0x0][0x28] ;  /* 0x00000a00ff017b82 */ /* 0x000fe20000000800 */
[----:B------:R-:W-:Y:S05]  /*0010*/  EXIT ;  /* 0x000000000000794d */ /* 0x000fea0003800000 */
.L_x_3:
        /* <DEDUP_REMOVED lines=14> */
.L_x_21:


//--------------------- .text._ZN7cutlass13device_kernelIN5flash19enable_sm80_to_sm89INS1_16FlashAttnFwdSm80INS1_25CollectiveMainloopFwdSm80ILi8ELi1ELb1EN4cute5tupleIJNS5_1CILi128EEENS7_ILi48EEENS7_ILi256EEEEEELi256ENS_10bfloat16_tEfNS_4arch4Sm80ELb0ELb1ELb0ELb1ELb1ELb0ELb1ELb1EEENS1_21CollectiveEpilogueFwdINS6_IJS8_SA_S9_EEENS6_IJNS7_ILi1EEESI_SI_EEESC_SE_Li256ELb1ELb1ELb1ELb0EEENS1_36VarlenDynamicPersistentTileSchedulerILi128ELi48ELi256ELi256ELb1ELb1ELb0ELb1ELb0ELb1EEEEEEEEEvNT_6ParamsE --------------------------
	.section	.text._ZN7cutlass13device_kernelIN5flash19enable_sm80_to_sm89INS1_16FlashAttnFwdSm80INS1_25CollectiveMainloopFwdSm80ILi8ELi1ELb1EN4cute5tupleIJNS5_1CILi128EEENS7_ILi48EEENS7_ILi256EEEEEELi256ENS_10bfloat16_tEfNS_4arch4Sm80ELb0ELb1ELb0ELb1ELb1ELb0ELb1ELb1EEENS1_21CollectiveEpilogueFwdINS6_IJS8_SA_S9_EEENS6_IJNS7_ILi1EEESI_SI_EEESC_SE_Li256ELb1ELb1ELb1ELb0EEENS1_36VarlenDynamicPersistentTileSchedulerILi128ELi48ELi256ELi256ELb1ELb1ELb0ELb1ELb0ELb1EEEEEEEEEvNT_6ParamsE,"ax",@progbits
	.align	128
.text._ZN7cutlass13device_kernelIN5flash19enable_sm80_to_sm89INS1_16FlashAttnFwdSm80INS1_25CollectiveMainloopFwdSm80ILi8ELi1ELb1EN4cute5tupleIJNS5_1CILi128EEENS7_ILi48EEENS7_ILi256EEEEEELi256ENS_10bfloat16_tEfNS_4arch4Sm80ELb0ELb1ELb0ELb1ELb1ELb0ELb1ELb1EEENS1_21CollectiveEpilogueFwdINS6_IJS8_SA_S9_EEENS6_IJNS7_ILi1EEESI_SI_EEESC_SE_Li256ELb1ELb1ELb1ELb0EEENS1_36VarlenDynamicPersistentTileSchedulerILi128ELi48ELi256ELi256ELb1ELb1ELb0ELb1ELb0ELb1EEEEEEEEEvNT_6ParamsE:
        .type           _ZN7cutlass13device_kernelIN5flash19enable_sm80_to_sm89INS1_16FlashAttnFwdSm80INS1_25CollectiveMainloopFwdSm80ILi8ELi1ELb1EN4cute5tupleIJNS5_1CILi128EEENS7_ILi48EEENS7_ILi256EEEEEELi256ENS_10bfloat16_tEfNS_4arch4Sm80ELb0ELb1ELb0ELb1ELb1ELb0ELb1ELb1EEENS1_21CollectiveEpilogueFwdINS6_IJS8_SA_S9_EEENS6_IJNS7_ILi1EEESI_SI_EEESC_SE_Li256ELb1ELb1ELb1ELb0EEENS1_36VarlenDynamicPersistentTileSchedulerILi128ELi48ELi256ELi256ELb1ELb1ELb0ELb1ELb0ELb1EEEEEEEEEvNT_6ParamsE,@function
        .size           _ZN7cutlass13device_kernelIN5flash19enable_sm80_to_sm89INS1_16FlashAttnFwdSm80INS1_25CollectiveMainloopFwdSm80ILi8ELi1ELb1EN4cute5tupleIJNS5_1CILi128EEENS7_ILi48EEENS7_ILi256EEEEEELi256ENS_10bfloat16_tEfNS_4arch4Sm80ELb0ELb1ELb0ELb1ELb1ELb0ELb1ELb1EEENS1_21CollectiveEpilogueFwdINS6_IJS8_SA_S9_EEENS6_IJNS7_ILi1EEESI_SI_EEESC_SE_Li256ELb1ELb1ELb1ELb0EEENS1_36VarlenDynamicPersistentTileSchedulerILi128ELi48ELi256ELi256ELb1ELb1ELb0ELb1ELb0ELb1EEEEEEEEEvNT_6ParamsE,(.L_x_22 - _ZN7cutlass13device_kernelIN5flash19enable_sm80_to_sm89INS1_16FlashAttnFwdSm80INS1_25CollectiveMainloopFwdSm80ILi8ELi1ELb1EN4cute5tupleIJNS5_1CILi128EEENS7_ILi48EEENS7_ILi256EEEEEELi256ENS_10bfloat16_tEfNS_4arch4Sm80ELb0ELb1ELb0ELb1ELb1ELb0ELb1ELb1EEENS1_21CollectiveEpilogueFwdINS6_IJS8_SA_S9_EEENS6_IJNS7_ILi1EEESI_SI_EEESC_SE_Li256ELb1ELb1ELb1ELb0EEENS1_36VarlenDynamicPersistentTileSchedulerILi128ELi48ELi256ELi256ELb1ELb1ELb0ELb1ELb0ELb1EEEEEEEEEvNT_6ParamsE)
        .other          _ZN7cutlass13device_kernelIN5flash19enable_sm80_to_sm89INS1_16FlashAttnFwdSm80INS1_25CollectiveMainloopFwdSm80ILi8ELi1ELb1EN4cute5tupleIJNS5_1CILi128EEENS7_ILi48EEENS7_ILi256EEEEEELi256ENS_10bfloat16_tEfNS_4arch4Sm80ELb0ELb1ELb0ELb1ELb1ELb0ELb1ELb1EEENS1_21CollectiveEpilogueFwdINS6_IJS8_SA_S9_EEENS6_IJNS7_ILi1EEESI_SI_EEESC_SE_Li256ELb1ELb1ELb1ELb0EEENS1_36VarlenDynamicPersistentTileSchedulerILi128ELi48ELi256ELi256ELb1ELb1ELb0ELb1ELb0ELb1EEEEEEEEEvNT_6ParamsE,@"STO_CUDA_ENTRY STV_DEFAULT"
_ZN7cutlass13device_kernelIN5flash19enable_sm80_to_sm89INS1_16FlashAttnFwdSm80INS1_25CollectiveMainloopFwdSm80ILi8ELi1ELb1EN4cute5tupleIJNS5_1CILi128EEENS7_ILi48EEENS7_ILi256EEEEEELi256ENS_10bfloat16_tEfNS_4arch4Sm80ELb0ELb1ELb0ELb1ELb1ELb0ELb1ELb1EEENS1_21CollectiveEpilogueFwdINS6_IJS8_SA_S9_EEENS6_IJNS7_ILi1EEESI_SI_EEESC_SE_Li256ELb1ELb1ELb1ELb0EEENS1_36VarlenDynamicPersistentTileSchedulerILi128ELi48ELi256ELi256ELb1ELb1ELb0ELb1ELb0ELb1EEEEEEEEEvNT_6ParamsE:
[----:B------:R-:W-:Y:S01]  /*0000*/  LDC R1, c[0x0][0x28] ;  /* 0x00000a00ff017b82 */ /* 0x000fe20000000800 */
[----:B------:R-:W-:Y:S05]  /*0010*/  EXIT ;  /* 0x000000000000794d */ /* 0x000fea0003800000 */
.L_x_4:
        /* <DEDUP_REMOVED lines=14> */
.L_x_22:


//--------------------- .text._ZN7cutlass13device_kernelIN5flash19enable_sm80_to_sm89INS1_16FlashAttnFwdSm80INS1_25CollectiveMainloopFwdSm80ILi8ELi1ELb0EN4cute5tupleIJNS5_1CILi128EEENS7_ILi32EEENS7_ILi256EEEEEELi256ENS_10bfloat16_tEfNS_4arch4Sm80ELb0ELb1ELb0ELb1ELb1ELb1ELb1ELb1EEENS1_21CollectiveEpilogueFwdINS6_IJS8_SA_S9_EEENS6_IJNS7_ILi1EEESI_SI_EEESC_SE_Li256ELb1ELb1ELb1ELb0EEENS1_36VarlenDynamicPersistentTileSchedulerILi128ELi32ELi256ELi256ELb1ELb1ELb0ELb1ELb0ELb1EEEEEEEEEvNT_6ParamsE --------------------------
	.section	.text._ZN7cutlass13device_kernelIN5flash19enable_sm80_to_sm89INS1_16FlashAttnFwdSm80INS1_25CollectiveMainloopFwdSm80ILi8ELi1ELb0EN4cute5tupleIJNS5_1CILi128EEENS7_ILi32EEENS7_ILi256EEEEEELi256ENS_10bfloat16_tEfNS_4arch4Sm80ELb0ELb1ELb0ELb1ELb1ELb1ELb1ELb1EEENS1_21CollectiveEpilogueFwdINS6_IJS8_SA_S9_EEENS6_IJNS7_ILi1EEESI_SI_EEESC_SE_Li256ELb1ELb1ELb1ELb0EEENS1_36VarlenDynamicPersistentTileSchedulerILi128ELi32ELi256ELi256ELb1ELb1ELb0ELb1ELb0ELb1EEEEEEEEEvNT_6ParamsE,"ax",@progbits
	.align	128
.text._ZN7cutlass13device_kernelIN5flash19enable_sm80_to_sm89INS1_16FlashAttnFwdSm80INS1_25CollectiveMainloopFwdSm80ILi8ELi1ELb0EN4cute5tupleIJNS5_1CILi128EEENS7_ILi32EEENS7_ILi256EEEEEELi256ENS_10bfloat16_tEfNS_4arch4Sm80ELb0ELb1ELb0ELb1ELb1ELb1ELb1ELb1EEENS1_21CollectiveEpilogueFwdINS6_IJS8_SA_S9_EEENS6_IJNS7_ILi1EEESI_SI_EEESC_SE_Li256ELb1ELb1ELb1ELb0EEENS1_36VarlenDynamicPersistentTileSchedulerILi128ELi32ELi256ELi256ELb1ELb1ELb0ELb1ELb0ELb1EEEEEEEEEvNT_6ParamsE:
        .type           _ZN7cutlass13device_kernelIN5flash19enable_sm80_to_sm89INS1_16FlashAttnFwdSm80INS1_25CollectiveMainloopFwdSm80ILi8ELi1ELb0EN4cute5tupleIJNS5_1CILi128EEENS7_ILi32EEENS7_ILi256EEEEEELi256ENS_10bfloat16_tEfNS_4arch4Sm80ELb0ELb1ELb0ELb1ELb1ELb1ELb1ELb1EEENS1_21CollectiveEpilogueFwdINS6_IJS8_SA_S9_EEENS6_IJNS7_ILi1EEESI_SI_EEESC_SE_Li256ELb1ELb1ELb1ELb0EEENS1_36VarlenDynamicPersistentTileSchedulerILi128ELi32ELi256ELi256ELb1ELb1ELb0ELb1ELb0ELb1EEEEEEEEEvNT_6ParamsE,@function
        .size           _ZN7cutlass13device_kernelIN5flash19enable_sm80_to_sm89INS1_16FlashAttnFwdSm80INS1_25CollectiveMainloopFwdSm80ILi8ELi1ELb0EN4cute5tupleIJNS5_1CILi128EEENS7_ILi32EEENS7_ILi256EEEEEELi256ENS_10bfloat16_tEfNS_4arch4Sm80ELb0ELb1ELb0ELb1ELb1ELb1ELb1ELb1EEENS1_21CollectiveEpilogueFwdINS6_IJS8_SA_S9_EEENS6_IJNS7_ILi1EEESI_SI_EEESC_SE_Li256ELb1ELb1ELb1ELb0EEENS1_36VarlenDynamicPersistentTileSchedulerILi128ELi32ELi256ELi256ELb1ELb1ELb0ELb1ELb0ELb1EEEEEEEEEvNT_6ParamsE,(.L_x_23 - _ZN7cutlass13device_kernelIN5flash19enable_sm80_to_sm89INS1_16FlashAttnFwdSm80INS1_25CollectiveMainloopFwdSm80ILi8ELi1ELb0EN4cute5tupleIJNS5_1CILi128EEENS7_ILi32EEENS7_ILi256EEEEEELi256ENS_10bfloat16_tEfNS_4arch4Sm80ELb0ELb1ELb0ELb1ELb1ELb1ELb1ELb1EEENS1_21CollectiveEpilogueFwdINS6_IJS8_SA_S9_EEENS6_IJNS7_ILi1EEESI_SI_EEESC_SE_Li256ELb1ELb1ELb1ELb0EEENS1_36VarlenDynamicPersistentTileSchedulerILi128ELi32ELi256ELi256ELb1ELb1ELb0ELb1ELb0ELb1EEEEEEEEEvNT_6ParamsE)
        .other          _ZN7cutlass13device_kernelIN5flash19enable_sm80_to_sm89INS1_16FlashAttnFwdSm80INS1_25CollectiveMainloopFwdSm80ILi8ELi1ELb0EN4cute5tupleIJNS5_1CILi128EEENS7_ILi32EEENS7_ILi256EEEEEELi256ENS_10bfloat16_tEfNS_4arch4Sm80ELb0ELb1ELb0ELb1ELb1ELb1ELb1ELb1EEENS1_21CollectiveEpilogueFwdINS6_IJS8_SA_S9_EEENS6_IJNS7_ILi1EEESI_SI_EEESC_SE_Li256ELb1ELb1ELb1ELb0EEENS1_36VarlenDynamicPersistentTileSchedulerILi128ELi32ELi256ELi256ELb1ELb1ELb0ELb1ELb0ELb1EEEEEEEEEvNT_6ParamsE,@"STO_CUDA_ENTRY STV_DEFAULT"
_ZN7cutlass13device_kernelIN5flash19enable_sm80_to_sm89INS1_16FlashAttnFwdSm80INS1_25CollectiveMainloopFwdSm80ILi8ELi1ELb0EN4cute5tupleIJNS5_1CILi128EEENS7_ILi32EEENS7_ILi256EEEEEELi256ENS_10bfloat16_tEfNS_4arch4Sm80ELb0ELb1ELb0ELb1ELb1ELb1ELb1ELb1EEENS1_21CollectiveEpilogueFwdINS6_IJS8_SA_S9_EEENS6_IJNS7_ILi1EEESI_SI_EEESC_SE_Li256ELb1ELb1ELb1ELb0EEENS1_36VarlenDynamicPersistentTileSchedulerILi128ELi32ELi256ELi256ELb1ELb1ELb0ELb1ELb0ELb1EEEEEEEEEvNT_6ParamsE:
[----:B------:R-:W-:Y:S01]  /*0000*/  LDC R1, c[0x0][0x28] ;  /* 0x00000a00ff017b82 */ /* 0x000fe20000000800 */
[----:B------:R-:W-:Y:S05]  /*0010*/  EXIT ;  /* 0x000000000000794d */ /* 0x000fea0003800000 */
.L_x_5:
        /* <DEDUP_REMOVED lines=14> */
.L_x_23:


//--------------------- .text._ZN7cutlass13device_kernelIN5flash19enable_sm80_to_sm89INS1_16FlashAttnFwdSm80INS1_25CollectiveMainloopFwdSm80ILi8ELi1ELb1EN4cute5tupleIJNS5_1CILi128EEENS7_ILi64EEENS7_ILi256EEEEEELi256ENS_10bfloat16_tEfNS_4arch4Sm80ELb1ELb0ELb0ELb0ELb1ELb0ELb1ELb1EEENS1_21CollectiveEpilogueFwdINS6_IJS8_SA_S9_EEENS6_IJNS7_ILi1EEESI_SI_EEESC_SE_Li256ELb0ELb1ELb1ELb0EEENS1_30DynamicPersistentTileSchedulerILi256ELi256ELb1ELb1ELb0EEEEEEEEEvNT_6ParamsE --------------------------
	.section	.text._ZN7cutlass13device_kernelIN5flash19enable_sm80_to_sm89INS1_16FlashAttnFwdSm80INS1_25CollectiveMainloopFwdSm80ILi8ELi1ELb1EN4cute5tupleIJNS5_1CILi128EEENS7_ILi64EEENS7_ILi256EEEEEELi256ENS_10bfloat16_tEfNS_4arch4Sm80ELb1ELb0ELb0ELb0ELb1ELb0ELb1ELb1EEENS1_21CollectiveEpilogueFwdINS6_IJS8_SA_S9_EEENS6_IJNS7_ILi1EEESI_SI_EEESC_SE_Li256ELb0ELb1ELb1ELb0EEENS1_30DynamicPersistentTileSchedulerILi256ELi256ELb1ELb1ELb0EEEEEEEEEvNT_6ParamsE,"ax",@progbits
	.align	128
.text._ZN7cutlass13device_kernelIN5flash19enable_sm80_to_sm89INS1_16FlashAttnFwdSm80INS1_25CollectiveMainloopFwdSm80ILi8ELi1ELb1EN4cute5tupleIJNS5_1CILi128EEENS7_ILi64EEENS7_ILi256EEEEEELi256ENS_10bfloat16_tEfNS_4arch4Sm80ELb1ELb0ELb0ELb0ELb1ELb0ELb1ELb1EEENS1_21CollectiveEpilogueFwdINS6_IJS8_SA_S9_EEENS6_IJNS7_ILi1EEESI_SI_EEESC_SE_Li256ELb0ELb1ELb1ELb0EEENS1_30DynamicPersistentTileSchedulerILi256ELi256ELb1ELb1ELb0EEEEEEEEEvNT_6ParamsE:
        .type           _ZN7cutlass13device_kernelIN5flash19enable_sm80_to_sm89INS1_16FlashAttnFwdSm80INS1_25CollectiveMainloopFwdSm80ILi8ELi1ELb1EN4cute5tupleIJNS5_1CILi128EEENS7_ILi64EEENS7_ILi256EEEEEELi256ENS_10bfloat16_tEfNS_4arch4Sm80ELb1ELb0ELb0ELb0ELb1ELb0ELb1ELb1EEENS1_21CollectiveEpilogueFwdINS6_IJS8_SA_S9_EEENS6_IJNS7_ILi1EEESI_SI_EEESC_SE_Li256ELb0ELb1ELb1ELb0EEENS1_30DynamicPersistentTileSchedulerILi256ELi256ELb1ELb1ELb0EEEEEEEEEvNT_6ParamsE,@function
        .size           _ZN7cutlass13device_kernelIN5flash19enable_sm80_to_sm89INS1_16FlashAttnFwdSm80INS1_25CollectiveMainloopFwdSm80ILi8ELi1ELb1EN4cute5tupleIJNS5_1CILi128EEENS7_ILi64EEENS7_ILi256EEEEEELi256ENS_10bfloat16_tEfNS_4arch4Sm80ELb1ELb0ELb0ELb0ELb1ELb0ELb1ELb1EEENS1_21CollectiveEpilogueFwdINS6_IJS8_SA_S9_EEENS6_IJNS7_ILi1EEESI_SI_EEESC_SE_Li256ELb0ELb1ELb1ELb0EEENS1_30DynamicPersistentTileSchedulerILi256ELi256ELb1ELb1ELb0EEEEEEEEEvNT_6ParamsE,(.L_x_24 - _ZN7cutlass13device_kernelIN5flash19enable_sm80_to_sm89INS1_16FlashAttnFwdSm80INS1_25CollectiveMainloopFwdSm80ILi8ELi1ELb1EN4cute5tupleIJNS5_1CILi128EEENS7_ILi64EEENS7_ILi256EEEEEELi256ENS_10bfloat16_tEfNS_4arch4Sm80ELb1ELb0ELb0ELb0ELb1ELb0ELb1ELb1EEENS1_21CollectiveEpilogueFwdINS6_IJS8_SA_S9_EEENS6_IJNS7_ILi1EEESI_SI_EEESC_SE_Li256ELb0ELb1ELb1ELb0EEENS1_30DynamicPersistentTileSchedulerILi256ELi256ELb1ELb1ELb0EEEEEEEEEvNT_6ParamsE)
        .other          _ZN7cutlass13device_kernelIN5flash19enable_sm80_to_sm89INS1_16FlashAttnFwdSm80INS1_25CollectiveMainloopFwdSm80ILi8ELi1ELb1EN4cute5tupleIJNS5_1CILi128EEENS7_ILi64EEENS7_ILi256EEEEEELi256ENS_10bfloat16_tEfNS_4arch4Sm80ELb1ELb0ELb0ELb0ELb1ELb0ELb1ELb1EEENS1_21CollectiveEpilogueFwdINS6_IJS8_SA_S9_EEENS6_IJNS7_ILi1EEESI_SI_EEESC_SE_Li256ELb0ELb1ELb1ELb0EEENS1_30DynamicPersistentTileSchedulerILi256ELi256ELb1ELb1ELb0EEEEEEEEEvNT_6ParamsE,@"STO_CUDA_ENTRY STV_DEFAULT"
_ZN7cutlass13device_kernelIN5flash19enable_sm80_to_sm89INS1_16FlashAttnFwdSm80INS1_25CollectiveMainloopFwdSm80ILi8ELi1ELb1EN4cute5tupleIJNS5_1CILi128EEENS7_ILi64EEENS7_ILi256EEEEEELi256ENS_10bfloat16_tEfNS_4arch4Sm80ELb1ELb0ELb0ELb0ELb1ELb0ELb1ELb1EEENS1_21CollectiveEpilogueFwdINS6_IJS8_SA_S9_EEENS6_IJNS7_ILi1EEESI_SI_EEESC_SE_Li256ELb0ELb1ELb1ELb0EEENS1_30DynamicPersistentTileSchedulerILi256ELi256ELb1ELb1ELb0EEEEEEEEEvNT_6ParamsE:
[----:B------:R-:W-:Y:S01]  /*0000*/  LDC R1, c[0x0][0x28] ;  /* 0x00000a00ff017b82 */ /* 0x000fe20000000800 */
[----:B------:R-:W-:Y:S05]  /*0010*/  EXIT ;  /* 0x000000000000794d */ /* 0x000fea0003800000 */
.L_x_6:
        /* <DEDUP_REMOVED lines=14> */
.L_x_24:


//--------------------- .text._ZN7cutlass13device_kernelIN5flash19enable_sm80_to_sm89INS1_16FlashAttnFwdSm80INS1_25CollectiveMainloopFwdSm80ILi8ELi1ELb1EN4cute5tupleIJNS5_1CILi128EEENS7_ILi48EEENS7_ILi256EEEEEELi256ENS_10bfloat16_tEfNS_4arch4Sm80ELb1ELb0ELb0ELb1ELb1ELb0ELb1ELb1EEENS1_21CollectiveEpilogueFwdINS6_IJS8_SA_S9_EEENS6_IJNS7_ILi1EEESI_SI_EEESC_SE_Li256ELb1ELb1ELb1ELb0EEENS1_36VarlenDynamicPersistentTileSchedulerILi128ELi48ELi256ELi256ELb1ELb1ELb0ELb1ELb1ELb1EEEEEEEEEvNT_6ParamsE --------------------------
	.section	.text._ZN7cutlass13device_kernelIN5flash19enable_sm80_to_sm89INS1_16FlashAttnFwdSm80INS1_25CollectiveMainloopFwdSm80ILi8ELi1ELb1EN4cute5tupleIJNS5_1CILi128EEENS7_ILi48EEENS7_ILi256EEEEEELi256ENS_10bfloat16_tEfNS_4arch4Sm80ELb1ELb0ELb0ELb1ELb1ELb0ELb1ELb1EEENS1_21CollectiveEpilogueFwdINS6_IJS8_SA_S9_EEENS6_IJNS7_ILi1EEESI_SI_EEESC_SE_Li256ELb1ELb1ELb1ELb0EEENS1_36VarlenDynamicPersistentTileSchedulerILi128ELi48ELi256ELi256ELb1ELb1ELb0ELb1ELb1ELb1EEEEEEEEEvNT_6ParamsE,"ax",@progbits
	.align	128
.text._ZN7cutlass13device_kernelIN5flash19enable_sm80_to_sm89INS1_16FlashAttnFwdSm80INS1_25CollectiveMainloopFwdSm80ILi8ELi1ELb1EN4cute5tupleIJNS5_1CILi128EEENS7_ILi48EEENS7_ILi256EEEEEELi256ENS_10bfloat16_tEfNS_4arch4Sm80ELb1ELb0ELb0ELb1ELb1ELb0ELb1ELb1EEENS1_21CollectiveEpilogueFwdINS6_IJS8_SA_S9_EEENS6_IJNS7_ILi1EEESI_SI_EEESC_SE_Li256ELb1ELb1ELb1ELb0EEENS1_36VarlenDynamicPersistentTileSchedulerILi128ELi48ELi256ELi256ELb1ELb1ELb0ELb1ELb1ELb1EEEEEEEEEvNT_6ParamsE:
        .type           _ZN7cutlass13device_kernelIN5flash19enable_sm80_to_sm89INS1_16FlashAttnFwdSm80INS1_25CollectiveMainloopFwdSm80ILi8ELi1ELb1EN4cute5tupleIJNS5_1CILi128EEENS7_ILi48EEENS7_ILi256EEEEEELi256ENS_10bfloat16_tEfNS_4arch4Sm80ELb1ELb0ELb0ELb1ELb1ELb0ELb1ELb1EEENS1_21CollectiveEpilogueFwdINS6_IJS8_SA_S9_EEENS6_IJNS7_ILi1EEESI_SI_EEESC_SE_Li256ELb1ELb1ELb1ELb0EEENS1_36VarlenDynamicPersistentTileSchedulerILi128ELi48ELi256ELi256ELb1ELb1ELb0ELb1ELb1ELb1EEEEEEEEEvNT_6ParamsE,@function
        .size           _ZN7cutlass13device_kernelIN5flash19enable_sm80_to_sm89INS1_16FlashAttnFwdSm80INS1_25CollectiveMainloopFwdSm80ILi8ELi1ELb1EN4cute5tupleIJNS5_1CILi128EEENS7_ILi48EEENS7_ILi256EEEEEELi256ENS_10bfloat16_tEfNS_4arch4Sm80ELb1ELb0ELb0ELb1ELb1ELb0ELb1ELb1EEENS1_21CollectiveEpilogueFwdINS6_IJS8_SA_S9_EEENS6_IJNS7_ILi1EEESI_SI_EEESC_SE_Li256ELb1ELb1ELb1ELb0EEENS1_36VarlenDynamicPersistentTileSchedulerILi128ELi48ELi256ELi256ELb1ELb1ELb0ELb1ELb1ELb1EEEEEEEEEvNT_6ParamsE,(.L_x_25 - _ZN7cutlass13device_kernelIN5flash19enable_sm80_to_sm89INS1_16FlashAttnFwdSm80INS1_25CollectiveMainloopFwdSm80ILi8ELi1ELb1EN4cute5tupleIJNS5_1CILi128EEENS7_ILi48EEENS7_ILi256EEEEEELi256ENS_10bfloat16_tEfNS_4arch4Sm80ELb1ELb0ELb0ELb1ELb1ELb0ELb1ELb1EEENS1_21CollectiveEpilogueFwdINS6_IJS8_SA_S9_EEENS6_IJNS7_ILi1EEESI_SI_EEESC_SE_Li256ELb1ELb1ELb1ELb0EEENS1_36VarlenDynamicPersistentTileSchedulerILi128ELi48ELi256ELi256ELb1ELb1ELb0ELb1ELb1ELb1EEEEEEEEEvNT_6ParamsE)
        .other          _ZN7cutlass13device_kernelIN5flash19enable_sm80_to_sm89INS1_16FlashAttnFwdSm80INS1_25CollectiveMainloopFwdSm80ILi8ELi1ELb1EN4cute5tupleIJNS5_1CILi128EEENS7_ILi48EEENS7_ILi256EEEEEELi256ENS_10bfloat16_tEfNS_4arch4Sm80ELb1ELb0ELb0ELb1ELb1ELb0ELb1ELb1EEENS1_21CollectiveEpilogueFwdINS6_IJS8_SA_S9_EEENS6_IJNS7_ILi1EEESI_SI_EEESC_SE_Li256ELb1ELb1ELb1ELb0EEENS1_36VarlenDynamicPersistentTileSchedulerILi128ELi48ELi256ELi256ELb1ELb1ELb0ELb1ELb1ELb1EEEEEEEEEvNT_6ParamsE,@"STO_CUDA_ENTRY STV_DEFAULT"
_ZN7cutlass13device_kernelIN5flash19enable_sm80_to_sm89INS1_16FlashAttnFwdSm80INS1_25CollectiveMainloopFwdSm80ILi8ELi1ELb1EN4cute5tupleIJNS5_1CILi128EEENS7_ILi48EEENS7_ILi256EEEEEELi256ENS_10bfloat16_tEfNS_4arch4Sm80ELb1ELb0ELb0ELb1ELb1ELb0ELb1ELb1EEENS1_21CollectiveEpilogueFwdINS6_IJS8_SA_S9_EEENS6_IJNS7_ILi1EEESI_SI_EEESC_SE_Li256ELb1ELb1ELb1ELb0EEENS1_36VarlenDynamicPersistentTileSchedulerILi128ELi48ELi256ELi256ELb1ELb1ELb0ELb1ELb1ELb1EEEEEEEEEvNT_6ParamsE:
[----:B------:R-:W-:Y:S01]  /*0000*/  LDC R1, c[0x0][0x28] ;  /* 0x00000a00ff017b82 */ /* 0x000fe20000000800 */
[----:B------:R-:W-:Y:S05]  /*0010*/  EXIT ;  /* 0x000000000000794d */ /* 0x000fea0003800000 */
.L_x_7:
        /* <DEDUP_REMOVED lines=14> */
.L_x_25:


//--------------------- .text._ZN7cutlass13device_kernelIN5flash19enable_sm80_to_sm89INS1_16FlashAttnFwdSm80INS1_25CollectiveMainloopFwdSm80ILi8ELi1ELb0EN4cute5tupleIJNS5_1CILi128EEENS7_ILi32EEENS7_ILi256EEEEEELi256ENS_10bfloat16_tEfNS_4arch4Sm80ELb1ELb0ELb0ELb1ELb1ELb1ELb1ELb1EEENS1_21CollectiveEpilogueFwdINS6_IJS8_SA_S9_EEENS6_IJNS7_ILi1EEESI_SI_EEESC_SE_Li256ELb1ELb1ELb1ELb0EEENS1_36VarlenDynamicPersistentTileSchedulerILi128ELi32ELi256ELi256ELb1ELb1ELb0ELb1ELb1ELb1EEEEEEEEEvNT_6ParamsE --------------------------
	.section	.text._ZN7cutlass13device_kernelIN5flash19enable_sm80_to_sm89INS1_16FlashAttnFwdSm80INS1_25CollectiveMainloopFwdSm80ILi8ELi1ELb0EN4cute5tupleIJNS5_1CILi128EEENS7_ILi32EEENS7_ILi256EEEEEELi256ENS_10bfloat16_tEfNS_4arch4Sm80ELb1ELb0ELb0ELb1ELb1ELb1ELb1ELb1EEENS1_21CollectiveEpilogueFwdINS6_IJS8_SA_S9_EEENS6_IJNS7_ILi1EEESI_SI_EEESC_SE_Li256ELb1ELb1ELb1ELb0EEENS1_36VarlenDynamicPersistentTileSchedulerILi128ELi32ELi256ELi256ELb1ELb1ELb0ELb1ELb1ELb1EEEEEEEEEvNT_6ParamsE,"ax",@progbits
	.align	128
.text._ZN7cutlass13device_kernelIN5flash19enable_sm80_to_sm89INS1_16FlashAttnFwdSm80INS1_25CollectiveMainloopFwdSm80ILi8ELi1ELb0EN4cute5tupleIJNS5_1CILi128EEENS7_ILi32EEENS7_ILi256EEEEEELi256ENS_10bfloat16_tEfNS_4arch4Sm80ELb1ELb0ELb0ELb1ELb1ELb1ELb1ELb1EEENS1_21CollectiveEpilogueFwdINS6_IJS8_SA_S9_EEENS6_IJNS7_ILi1EEESI_SI_EEESC_SE_Li256ELb1ELb1ELb1ELb0EEENS1_36VarlenDynamicPersistentTileSchedulerILi128ELi32ELi256ELi256ELb1ELb1ELb0ELb1ELb1ELb1EEEEEEEEEvNT_6ParamsE:
        .type           _ZN7cutlass13device_kernelIN5flash19enable_sm80_to_sm89INS1_16FlashAttnFwdSm80INS1_25CollectiveMainloopFwdSm80ILi8ELi1ELb0EN4cute5tupleIJNS5_1CILi128EEENS7_ILi32EEENS7_ILi256EEEEEELi256ENS_10bfloat16_tEfNS_4arch4Sm80ELb1ELb0ELb0ELb1ELb1ELb1ELb1ELb1EEENS1_21CollectiveEpilogueFwdINS6_IJS8_SA_S9_EEENS6_IJNS7_ILi1EEESI_SI_EEESC_SE_Li256ELb1ELb1ELb1ELb0EEENS1_36VarlenDynamicPersistentTileSchedulerILi128ELi32ELi256ELi256ELb1ELb1ELb0ELb1ELb1ELb1EEEEEEEEEvNT_6ParamsE,@function
        .size           _ZN7cutlass13device_kernelIN5flash19enable_sm80_to_sm89INS1_16FlashAttnFwdSm80INS1_25CollectiveMainloopFwdSm80ILi8ELi1ELb0EN4cute5tupleIJNS5_1CILi128EEENS7_ILi32EEENS7_ILi256EEEEEELi256ENS_10bfloat16_tEfNS_4arch4Sm80ELb1ELb0ELb0ELb1ELb1ELb1ELb1ELb1EEENS1_21CollectiveEpilogueFwdINS6_IJS8_SA_S9_EEENS6_IJNS7_ILi1EEESI_SI_EEESC_SE_Li256ELb1ELb1ELb1ELb0EEENS1_36VarlenDynamicPersistentTileSchedulerILi128ELi32ELi256ELi256ELb1ELb1ELb0ELb1ELb1ELb1EEEEEEEEEvNT_6ParamsE,(.L_x_26 - _ZN7cutlass13device_kernelIN5flash19enable_sm80_to_sm89INS1_16FlashAttnFwdSm80INS1_25CollectiveMainloopFwdSm80ILi8ELi1ELb0EN4cute5tupleIJNS5_1CILi128EEENS7_ILi32EEENS7_ILi256EEEEEELi256ENS_10bfloat16_tEfNS_4arch4Sm80ELb1ELb0ELb0ELb1ELb1ELb1ELb1ELb1EEENS1_21CollectiveEpilogueFwdINS6_IJS8_SA_S9_EEENS6_IJNS7_ILi1EEESI_SI_EEESC_SE_Li256ELb1ELb1ELb1ELb0EEENS1_36VarlenDynamicPersistentTileSchedulerILi128ELi32ELi256ELi256ELb1ELb1ELb0ELb1ELb1ELb1EEEEEEEEEvNT_6ParamsE)
        .other          _ZN7cutlass13device_kernelIN5flash19enable_sm80_to_sm89INS1_16FlashAttnFwdSm80INS1_25CollectiveMainloopFwdSm80ILi8ELi1ELb0EN4cute5tupleIJNS5_1CILi128EEENS7_ILi32EEENS7_ILi256EEEEEELi256ENS_10bfloat16_tEfNS_4arch4Sm80ELb1ELb0ELb0ELb1ELb1ELb1ELb1ELb1EEENS1_21CollectiveEpilogueFwdINS6_IJS8_SA_S9_EEENS6_IJNS7_ILi1EEESI_SI_EEESC_SE_Li256ELb1ELb1ELb1ELb0EEENS1_36VarlenDynamicPersistentTileSchedulerILi128ELi32ELi256ELi256ELb1ELb1ELb0ELb1ELb1ELb1EEEEEEEEEvNT_6ParamsE,@"STO_CUDA_ENTRY STV_DEFAULT"
_ZN7cutlass13device_kernelIN5flash19enable_sm80_to_sm89INS1_16FlashAttnFwdSm80INS1_25CollectiveMainloopFwdSm80ILi8ELi1ELb0EN4cute5tupleIJNS5_1CILi128EEENS7_ILi32EEENS7_ILi256EEEEEELi256ENS_10bfloat16_tEfNS_4arch4Sm80ELb1ELb0ELb0ELb1ELb1ELb1ELb1ELb1EEENS1_21CollectiveEpilogueFwdINS6_IJS8_SA_S9_EEENS6_IJNS7_ILi1EEESI_SI_EEESC_SE_Li256ELb1ELb1ELb1ELb0EEENS1_36VarlenDynamicPersistentTileSchedulerILi128ELi32ELi256ELi256ELb1ELb1ELb0ELb1ELb1ELb1EEEEEEEEEvNT_6ParamsE:
[----:B------:R-:W-:Y:S01]  /*0000*/  LDC R1, c[0x0][0x28] ;  /* 0x00000a00ff017b82 */ /* 0x000fe20000000800 */
[----:B------:R-:W-:Y:S05]  /*0010*/  EXIT ;  /* 0x000000000000794d */ /* 0x000fea0003800000 */
.L_x_8:
        /* <DEDUP_REMOVED lines=14> */
.L_x_26:


//--------------------- .text._ZN7cutlass13device_kernelIN5flash19enable_sm80_to_sm89INS1_16FlashAttnFwdSm80INS1_25CollectiveMainloopFwdSm80ILi8ELi1ELb0EN4cute5tupleIJNS5_1CILi128EEENS7_ILi96EEENS7_ILi256EEEEEELi256ENS_10bfloat16_tEfNS_4arch4Sm80ELb0ELb0ELb0ELb0ELb1ELb0ELb1ELb1EEENS1_21CollectiveEpilogueFwdINS6_IJS8_SA_S9_EEENS6_IJNS7_ILi1EEESI_SI_EEESC_SE_Li256ELb0ELb1ELb1ELb0EEENS1_19SingleTileSchedulerILb0ELb1ELb1ELi128EEEEEEEEEvNT_6ParamsE --------------------------
	.section	.text._ZN7cutlass13device_kernelIN5flash19enable_sm80_to_sm89INS1_16FlashAttnFwdSm80INS1_25CollectiveMainloopFwdSm80ILi8ELi1ELb0EN4cute5tupleIJNS5_1CILi128EEENS7_ILi96EEENS7_ILi256EEEEEELi256ENS_10bfloat16_tEfNS_4arch4Sm80ELb0ELb0ELb0ELb0ELb1ELb0ELb1ELb1EEENS1_21CollectiveEpilogueFwdINS6_IJS8_SA_S9_EEENS6_IJNS7_ILi1EEESI_SI_EEESC_SE_Li256ELb0ELb1ELb1ELb0EEENS1_19SingleTileSchedulerILb0ELb1ELb1ELi128EEEEEEEEEvNT_6ParamsE,"ax",@progbits
	.align	128
.text._ZN7cutlass13device_kernelIN5flash19enable_sm80_to_sm89INS1_16FlashAttnFwdSm80INS1_25CollectiveMainloopFwdSm80ILi8ELi1ELb0EN4cute5tupleIJNS5_1CILi128EEENS7_ILi96EEENS7_ILi256EEEEEELi256ENS_10bfloat16_tEfNS_4arch4Sm80ELb0ELb0ELb0ELb0ELb1ELb0ELb1ELb1EEENS1_21CollectiveEpilogueFwdINS6_IJS8_SA_S9_EEENS6_IJNS7_ILi1EEESI_SI_EEESC_SE_Li256ELb0ELb1ELb1ELb0EEENS1_19SingleTileSchedulerILb0ELb1ELb1ELi128EEEEEEEEEvNT_6ParamsE:
        .type           _ZN7cutlass13device_kernelIN5flash19enable_sm80_to_sm89INS1_16FlashAttnFwdSm80INS1_25CollectiveMainloopFwdSm80ILi8ELi1ELb0EN4cute5tupleIJNS5_1CILi128EEENS7_ILi96EEENS7_ILi256EEEEEELi256ENS_10bfloat16_tEfNS_4arch4Sm80ELb0ELb0ELb0ELb0ELb1ELb0ELb1ELb1EEENS1_21CollectiveEpilogueFwdINS6_IJS8_SA_S9_EEENS6_IJNS7_ILi1EEESI_SI_EEESC_SE_Li256ELb0ELb1ELb1ELb0EEENS1_19SingleTileSchedulerILb0ELb1ELb1ELi128EEEEEEEEEvNT_6ParamsE,@function
        .size           _ZN7cutlass13device_kernelIN5flash19enable_sm80_to_sm89INS1_16FlashAttnFwdSm80INS1_25CollectiveMainloopFwdSm80ILi8ELi1ELb0EN4cute5tupleIJNS5_1CILi128EEENS7_ILi96EEENS7_ILi256EEEEEELi256ENS_10bfloat16_tEfNS_4arch4Sm80ELb0ELb0ELb0ELb0ELb1ELb0ELb1ELb1EEENS1_21CollectiveEpilogueFwdINS6_IJS8_SA_S9_EEENS6_IJNS7_ILi1EEESI_SI_EEESC_SE_Li256ELb0ELb1ELb1ELb0EEENS1_19SingleTileSchedulerILb0ELb1ELb1ELi128EEEEEEEEEvNT_6ParamsE,(.L_x_27 - _ZN7cutlass13device_kernelIN5flash19enable_sm80_to_sm89INS1_16FlashAttnFwdSm80INS1_25CollectiveMainloopFwdSm80ILi8ELi1ELb0EN4cute5tupleIJNS5_1CILi128EEENS7_ILi96EEENS7_ILi256EEEEEELi256ENS_10bfloat16_tEfNS_4arch4Sm80ELb0ELb0ELb0ELb0ELb1ELb0ELb1ELb1EEENS1_21CollectiveEpilogueFwdINS6_IJS8_SA_S9_EEENS6_IJNS7_ILi1EEESI_SI_EEESC_SE_Li256ELb0ELb1ELb1ELb0EEENS1_19SingleTileSchedulerILb0ELb1ELb1ELi128EEEEEEEEEvNT_6ParamsE)
        .other          _ZN7cutlass13device_kernelIN5flash19enable_sm80_to_sm89INS1_16FlashAttnFwdSm80INS1_25CollectiveMainloopFwdSm80ILi8ELi1ELb0EN4cute5tupleIJNS5_1CILi128EEENS7_ILi96EEENS7_ILi256EEEEEELi256ENS_10bfloat16_tEfNS_4arch4Sm80ELb0ELb0ELb0ELb0ELb1ELb0ELb1ELb1EEENS1_21CollectiveEpilogueFwdINS6_IJS8_SA_S9_EEENS6_IJNS7_ILi1EEESI_SI_EEESC_SE_Li256ELb0ELb1ELb1ELb0EEENS1_19SingleTileSchedulerILb0ELb1ELb1ELi128EEEEEEEEEvNT_6ParamsE,@"STO_CUDA_ENTRY STV_DEFAULT"
_ZN7cutlass13device_kernelIN5flash19enable_sm80_to_sm89INS1_16FlashAttnFwdSm80INS1_25CollectiveMainloopFwdSm80ILi8ELi1ELb0EN4cute5tupleIJNS5_1CILi128EEENS7_ILi96EEENS7_ILi256EEEEEELi256ENS_10bfloat16_tEfNS_4arch4Sm80ELb0ELb0ELb0ELb0ELb1ELb0ELb1ELb1EEENS1_21CollectiveEpilogueFwdINS6_IJS8_SA_S9_EEENS6_IJNS7_ILi1EEESI_SI_EEESC_SE_Li256ELb0ELb1ELb1ELb0EEENS1_19SingleTileSchedulerILb0ELb1ELb1ELi128EEEEEEEEEvNT_6ParamsE:
[----:B------:R-:W-:Y:S01]  /*0000*/  LDC R1, c[0x0][0x28] ;  /* 0x00000a00ff017b82 */ /* 0x000fe20000000800 */
[----:B------:R-:W-:Y:S05]  /*0010*/  EXIT ;  /* 0x000000000000794d */ /* 0x000fea0003800000 */
.L_x_9:
        /* <DEDUP_REMOVED lines=14> */
.L_x_27:


//--------------------- .text._ZN7cutlass13device_kernelIN5flash19enable_sm80_to_sm89INS1_16FlashAttnFwdSm80INS1_25CollectiveMainloopFwdSm80ILi8ELi1ELb0EN4cute5tupleIJNS5_1CILi128EEENS7_ILi64EEENS7_ILi256EEEEEELi256ENS_10bfloat16_tEfNS_4arch4Sm80ELb0ELb0ELb0ELb1ELb1ELb0ELb1ELb1EEENS1_21CollectiveEpilogueFwdINS6_IJS8_SA_S9_EEENS6_IJNS7_ILi1EEESI_SI_EEESC_SE_Li256ELb1ELb1ELb1ELb0EEENS1_36VarlenDynamicPersistentTileSchedulerILi128ELi64ELi256ELi256ELb1ELb1ELb0ELb0ELb1ELb1EEEEEEEEEvNT_6ParamsE --------------------------
	.section	.text._ZN7cutlass13device_kernelIN5flash19enable_sm80_to_sm89INS1_16FlashAttnFwdSm80INS1_25CollectiveMainloopFwdSm80ILi8ELi1ELb0EN4cute5tupleIJNS5_1CILi128EEENS7_ILi64EEENS7_ILi256EEEEEELi256ENS_10bfloat16_tEfNS_4arch4Sm80ELb0ELb0ELb0ELb1ELb1ELb0ELb1ELb1EEENS1_21CollectiveEpilogueFwdINS6_IJS8_SA_S9_EEENS6_IJNS7_ILi1EEESI_SI_EEESC_SE_Li256ELb1ELb1ELb1ELb0EEENS1_36VarlenDynamicPersistentTileSchedulerILi128ELi64ELi256ELi256ELb1ELb1ELb0ELb0ELb1ELb1EEEEEEEEEvNT_6ParamsE,"ax",@progbits
	.align	128
.text._ZN7cutlass13device_kernelIN5flash19enable_sm80_to_sm89INS1_16FlashAttnFwdSm80INS1_25CollectiveMainloopFwdSm80ILi8ELi1ELb0EN4cute5tupleIJNS5_1CILi128EEENS7_ILi64EEENS7_ILi256EEEEEELi256ENS_10bfloat16_tEfNS_4arch4Sm80ELb0ELb0ELb0ELb1ELb1ELb0ELb1ELb1EEENS1_21CollectiveEpilogueFwdINS6_IJS8_SA_S9_EEENS6_IJNS7_ILi1EEESI_SI_EEESC_SE_Li256ELb1ELb1ELb1ELb0EEENS1_36VarlenDynamicPersistentTileSchedulerILi128ELi64ELi256ELi256ELb1ELb1ELb0ELb0ELb1ELb1EEEEEEEEEvNT_6ParamsE:
        .type           _ZN7cutlass13device_kernelIN5flash19enable_sm80_to_sm89INS1_16FlashAttnFwdSm80INS1_25CollectiveMainloopFwdSm80ILi8ELi1ELb0EN4cute5tupleIJNS5_1CILi128EEENS7_ILi64EEENS7_ILi256EEEEEELi256ENS_10bfloat16_tEfNS_4arch4Sm80ELb0ELb0ELb0ELb1ELb1ELb0ELb1ELb1EEENS1_21CollectiveEpilogueFwdINS6_IJS8_SA_S9_EEENS6_IJNS7_ILi1EEESI_SI_EEESC_SE_Li256ELb1ELb1ELb1ELb0EEENS1_36VarlenDynamicPersistentTileSchedulerILi128ELi64ELi256ELi256ELb1ELb1ELb0ELb0ELb1ELb1EEEEEEEEEvNT_6ParamsE,@function
        .size           _ZN7cutlass13device_kernelIN5flash19enable_sm80_to_sm89INS1_16FlashAttnFwdSm80INS1_25CollectiveMainloopFwdSm80ILi8ELi1ELb0EN4cute5tupleIJNS5_1CILi128EEENS7_ILi64EEENS7_ILi256EEEEEELi256ENS_10bfloat16_tEfNS_4arch4Sm80ELb0ELb0ELb0ELb1ELb1ELb0ELb1ELb1EEENS1_21CollectiveEpilogueFwdINS6_IJS8_SA_S9_EEENS6_IJNS7_ILi1EEESI_SI_EEESC_SE_Li256ELb1ELb1ELb1ELb0EEENS1_36VarlenDynamicPersistentTileSchedulerILi128ELi64ELi256ELi256ELb1ELb1ELb0ELb0ELb1ELb1EEEEEEEEEvNT_6ParamsE,(.L_x_28 - _ZN7cutlass13device_kernelIN5flash19enable_sm80_to_sm89INS1_16FlashAttnFwdSm80INS1_25CollectiveMainloopFwdSm80ILi8ELi1ELb0EN4cute5tupleIJNS5_1CILi128EEENS7_ILi64EEENS7_ILi256EEEEEELi256ENS_10bfloat16_tEfNS_4arch4Sm80ELb0ELb0ELb0ELb1ELb1ELb0ELb1ELb1EEENS1_21CollectiveEpilogueFwdINS6_IJS8_SA_S9_EEENS6_IJNS7_ILi1EEESI_SI_EEESC_SE_Li256ELb1ELb1ELb1ELb0EEENS1_36VarlenDynamicPersistentTileSchedulerILi128ELi64ELi256ELi256ELb1ELb1ELb0ELb0ELb1ELb1EEEEEEEEEvNT_6ParamsE)
        .other          _ZN7cutlass13device_kernelIN5flash19enable_sm80_to_sm89INS1_16FlashAttnFwdSm80INS1_25CollectiveMainloopFwdSm80ILi8ELi1ELb0EN4cute5tupleIJNS5_1CILi128EEENS7_ILi64EEENS7_ILi256EEEEEELi256ENS_10bfloat16_tEfNS_4arch4Sm80ELb0ELb0ELb0ELb1ELb1ELb0ELb1ELb1EEENS1_21CollectiveEpilogueFwdINS6_IJS8_SA_S9_EEENS6_IJNS7_ILi1EEESI_SI_EEESC_SE_Li256ELb1ELb1ELb1ELb0EEENS1_36VarlenDynamicPersistentTileSchedulerILi128ELi64ELi256ELi256ELb1ELb1ELb0ELb0ELb1ELb1EEEEEEEEEvNT_6ParamsE,@"STO_CUDA_ENTRY STV_DEFAULT"
_ZN7cutlass13device_kernelIN5flash19enable_sm80_to_sm89INS1_16FlashAttnFwdSm80INS1_25CollectiveMainloopFwdSm80ILi8ELi1ELb0EN4cute5tupleIJNS5_1CILi128EEENS7_ILi64EEENS7_ILi256EEEEEELi256ENS_10bfloat16_tEfNS_4arch4Sm80ELb0ELb0ELb0ELb1ELb1ELb0ELb1ELb1EEENS1_21CollectiveEpilogueFwdINS6_IJS8_SA_S9_EEENS6_IJNS7_ILi1EEESI_SI_EEESC_SE_Li256ELb1ELb1ELb1ELb0EEENS1_36VarlenDynamicPersistentTileSchedulerILi128ELi64ELi256ELi256ELb1ELb1ELb0ELb0ELb1ELb1EEEEEEEEEvNT_6ParamsE:
[----:B------:R-:W-:Y:S01]  /*0000*/  LDC R1, c[0x0][0x28] ;  /* 0x00000a00ff017b82 */ /* 0x000fe20000000800 */
[----:B------:R-:W-:Y:S05]  /*0010*/  EXIT ;  /* 0x000000000000794d */ /* 0x000fea0003800000 */
.L_x_10:
        /* <DEDUP_REMOVED lines=14> */
.L_x_28:


//--------------------- .text._ZN7cutlass13device_kernelIN5flash19enable_sm80_to_sm89INS1_16FlashAttnFwdSm80INS1_25CollectiveMainloopFwdSm80ILi8ELi1ELb0EN4cute5tupleIJNS5_1CILi128EEENS7_ILi48EEENS7_ILi256EEEEEELi256ENS_10bfloat16_tEfNS_4arch4Sm80ELb0ELb0ELb0ELb1ELb1ELb1ELb1ELb1EEENS1_21CollectiveEpilogueFwdINS6_IJS8_SA_S9_EEENS6_IJNS7_ILi1EEESI_SI_EEESC_SE_Li256ELb1ELb1ELb1ELb0EEENS1_36VarlenDynamicPersistentTileSchedulerILi128ELi48ELi256ELi256ELb1ELb1ELb0ELb0ELb1ELb1EEEEEEEEEvNT_6ParamsE --------------------------
	.section	.text._ZN7cutlass13device_kernelIN5flash19enable_sm80_to_sm89INS1_16FlashAttnFwdSm80INS1_25CollectiveMainloopFwdSm80ILi8ELi1ELb0EN4cute5tupleIJNS5_1CILi128EEENS7_ILi48EEENS7_ILi256EEEEEELi256ENS_10bfloat16_tEfNS_4arch4Sm80ELb0ELb0ELb0ELb1ELb1ELb1ELb1ELb1EEENS1_21CollectiveEpilogueFwdINS6_IJS8_SA_S9_EEENS6_IJNS7_ILi1EEESI_SI_EEESC_SE_Li256ELb1ELb1ELb1ELb0EEENS1_36VarlenDynamicPersistentTileSchedulerILi128ELi48ELi256ELi256ELb1ELb1ELb0ELb0ELb1ELb1EEEEEEEEEvNT_6ParamsE,"ax",@progbits
	.align	128
.text._ZN7cutlass13device_kernelIN5flash19enable_sm80_to_sm89INS1_16FlashAttnFwdSm80INS1_25CollectiveMainloopFwdSm80ILi8ELi1ELb0EN4cute5tupleIJNS5_1CILi128EEENS7_ILi48EEENS7_ILi256EEEEEELi256ENS_10bfloat16_tEfNS_4arch4Sm80ELb0ELb0ELb0ELb1ELb1ELb1ELb1ELb1EEENS1_21CollectiveEpilogueFwdINS6_IJS8_SA_S9_EEENS6_IJNS7_ILi1EEESI_SI_EEESC_SE_Li256ELb1ELb1ELb1ELb0EEENS1_36VarlenDynamicPersistentTileSchedulerILi128ELi48ELi256ELi256ELb1ELb1ELb0ELb0ELb1ELb1EEEEEEEEEvNT_6ParamsE:
        .type           _ZN7cutlass13device_kernelIN5flash19enable_sm80_to_sm89INS1_16FlashAttnFwdSm80INS1_25CollectiveMainloopFwdSm80ILi8ELi1ELb0EN4cute5tupleIJNS5_1CILi128EEENS7_ILi48EEENS7_ILi256EEEEEELi256ENS_10bfloat16_tEfNS_4arch4Sm80ELb0ELb0ELb0ELb1ELb1ELb1ELb1ELb1EEENS1_21CollectiveEpilogueFwdINS6_IJS8_SA_S9_EEENS6_IJNS7_ILi1EEESI_SI_EEESC_SE_Li256ELb1ELb1ELb1ELb0EEENS1_36VarlenDynamicPersistentTileSchedulerILi128ELi48ELi256ELi256ELb1ELb1ELb0ELb0ELb1ELb1EEEEEEEEEvNT_6ParamsE,@function
        .size           _ZN7cutlass13device_kernelIN5flash19enable_sm80_to_sm89INS1_16FlashAttnFwdSm80INS1_25CollectiveMainloopFwdSm80ILi8ELi1ELb0EN4cute5tupleIJNS5_1CILi128EEENS7_ILi48EEENS7_ILi256EEEEEELi256ENS_10bfloat16_tEfNS_4arch4Sm80ELb0ELb0ELb0ELb1ELb1ELb1ELb1ELb1EEENS1_21CollectiveEpilogueFwdINS6_IJS8_SA_S9_EEENS6_IJNS7_ILi1EEESI_SI_EEESC_SE_Li256ELb1ELb1ELb1ELb0EEENS1_36VarlenDynamicPersistentTileSchedulerILi128ELi48ELi256ELi256ELb1ELb1ELb0ELb0ELb1ELb1EEEEEEEEEvNT_6ParamsE,(.L_x_29 - _ZN7cutlass13device_kernelIN5flash19enable_sm80_to_sm89INS1_16FlashAttnFwdSm80INS1_25CollectiveMainloopFwdSm80ILi8ELi1ELb0EN4cute5tupleIJNS5_1CILi128EEENS7_ILi48EEENS7_ILi256EEEEEELi256ENS_10bfloat16_tEfNS_4arch4Sm80ELb0ELb0ELb0ELb1ELb1ELb1ELb1ELb1EEENS1_21CollectiveEpilogueFwdINS6_IJS8_SA_S9_EEENS6_IJNS7_ILi1EEESI_SI_EEESC_SE_Li256ELb1ELb1ELb1ELb0EEENS1_36VarlenDynamicPersistentTileSchedulerILi128ELi48ELi256ELi256ELb1ELb1ELb0ELb0ELb1ELb1EEEEEEEEEvNT_6ParamsE)
        .other          _ZN7cutlass13device_kernelIN5flash19enable_sm80_to_sm89INS1_16FlashAttnFwdSm80INS1_25CollectiveMainloopFwdSm80ILi8ELi1ELb0EN4cute5tupleIJNS5_1CILi128EEENS7_ILi48EEENS7_ILi256EEEEEELi256ENS_10bfloat16_tEfNS_4arch4Sm80ELb0ELb0ELb0ELb1ELb1ELb1ELb1ELb1EEENS1_21CollectiveEpilogueFwdINS6_IJS8_SA_S9_EEENS6_IJNS7_ILi1EEESI_SI_EEESC_SE_Li256ELb1ELb1ELb1ELb0EEENS1_36VarlenDynamicPersistentTileSchedulerILi128ELi48ELi256ELi256ELb1ELb1ELb0ELb0ELb1ELb1EEEEEEEEEvNT_6ParamsE,@"STO_CUDA_ENTRY STV_DEFAULT"
_ZN7cutlass13device_kernelIN5flash19enable_sm80_to_sm89INS1_16FlashAttnFwdSm80INS1_25CollectiveMainloopFwdSm80ILi8ELi1ELb0EN4cute5tupleIJNS5_1CILi128EEENS7_ILi48EEENS7_ILi256EEEEEELi256ENS_10bfloat16_tEfNS_4arch4Sm80ELb0ELb0ELb0ELb1ELb1ELb1ELb1ELb1EEENS1_21CollectiveEpilogueFwdINS6_IJS8_SA_S9_EEENS6_IJNS7_ILi1EEESI_SI_EEESC_SE_Li256ELb1ELb1ELb1ELb0EEENS1_36VarlenDynamicPersistentTileSchedulerILi128ELi48ELi256ELi256ELb1ELb1ELb0ELb0ELb1ELb1EEEEEEEEEvNT_6ParamsE:
[----:B------:R-:W-:Y:S01]  /*0000*/  LDC R1, c[0x0][0x28] ;  /* 0x00000a00ff017b82 */ /* 0x000fe20000000800 */
[----:B------:R-:W-:Y:S05]  /*0010*/  EXIT ;  /* 0x000000000000794d */ /* 0x000fea0003800000 */
.L_x_11:
        /* <DEDUP_REMOVED lines=14> */
.L_x_29:


//--------------------- .text._ZN7cutlass13device_kernelIN5flash19enable_sm80_to_sm89INS1_16FlashAttnFwdSm80INS1_25CollectiveMainloopFwdSm80ILi8ELi1ELb0EN4cute5tupleIJNS5_1CILi128EEENS7_ILi64EEENS7_ILi256EEEEEELi256ENS_10bfloat16_tEfNS_4arch4Sm80ELb0ELb1ELb0ELb0ELb1ELb0ELb1ELb1EEENS1_21CollectiveEpilogueFwdINS6_IJS8_SA_S9_EEENS6_IJNS7_ILi1EEESI_SI_EEESC_SE_Li256ELb0ELb1ELb1ELb0EEENS1_19SingleTileSchedulerILb0ELb1ELb1ELi128EEEEEEEEEvNT_6ParamsE --------------------------
	.section	.text._ZN7cutlass13device_kernelIN5flash19enable_sm80_to_sm89INS1_16FlashAttnFwdSm80INS1_25CollectiveMainloopFwdSm80ILi8ELi1ELb0EN4cute5tupleIJNS5_1CILi128EEENS7_ILi64EEENS7_ILi256EEEEEELi256ENS_10bfloat16_tEfNS_4arch4Sm80ELb0ELb1ELb0ELb0ELb1ELb0ELb1ELb1EEENS1_21CollectiveEpilogueFwdINS6_IJS8_SA_S9_EEENS6_IJNS7_ILi1EEESI_SI_EEESC_SE_Li256ELb0ELb1ELb1ELb0EEENS1_19SingleTileSchedulerILb0ELb1ELb1ELi128EEEEEEEEEvNT_6ParamsE,"ax",@progbits
	.align	128
.text._ZN7cutlass13device_kernelIN5flash19enable_sm80_to_sm89INS1_16FlashAttnFwdSm80INS1_25CollectiveMainloopFwdSm80ILi8ELi1ELb0EN4cute5tupleIJNS5_1CILi128EEENS7_ILi64EEENS7_ILi256EEEEEELi256ENS_10bfloat16_tEfNS_4arch4Sm80ELb0ELb1ELb0ELb0ELb1ELb0ELb1ELb1EEENS1_21CollectiveEpilogueFwdINS6_IJS8_SA_S9_EEENS6_IJNS7_ILi1EEESI_SI_EEESC_SE_Li256ELb0ELb1ELb1ELb0EEENS1_19SingleTileSchedulerILb0ELb1ELb1ELi128EEEEEEEEEvNT_6ParamsE:
        .type           _ZN7cutlass13device_kernelIN5flash19enable_sm80_to_sm89INS1_16FlashAttnFwdSm80INS1_25CollectiveMainloopFwdSm80ILi8ELi1ELb0EN4cute5tupleIJNS5_1CILi128EEENS7_ILi64EEENS7_ILi256EEEEEELi256ENS_10bfloat16_tEfNS_4arch4Sm80ELb0ELb1ELb0ELb0ELb1ELb0ELb1ELb1EEENS1_21CollectiveEpilogueFwdINS6_IJS8_SA_S9_EEENS6_IJNS7_ILi1EEESI_SI_EEESC_SE_Li256ELb0ELb1ELb1ELb0EEENS1_19SingleTileSchedulerILb0ELb1ELb1ELi128EEEEEEEEEvNT_6ParamsE,@function
        .size           _ZN7cutlass13device_kernelIN5flash19enable_sm80_to_sm89INS1_16FlashAttnFwdSm80INS1_25CollectiveMainloopFwdSm80ILi8ELi1ELb0EN4cute5tupleIJNS5_1CILi128EEENS7_ILi64EEENS7_ILi256EEEEEELi256ENS_10bfloat16_tEfNS_4arch4Sm80ELb0ELb1ELb0ELb0ELb1ELb0ELb1ELb1EEENS1_21CollectiveEpilogueFwdINS6_IJS8_SA_S9_EEENS6_IJNS7_ILi1EEESI_SI_EEESC_SE_Li256ELb0ELb1ELb1ELb0EEENS1_19SingleTileSchedulerILb0ELb1ELb1ELi128EEEEEEEEEvNT_6ParamsE,(.L_x_30 - _ZN7cutlass13device_kernelIN5flash19enable_sm80_to_sm89INS1_16FlashAttnFwdSm80INS1_25CollectiveMainloopFwdSm80ILi8ELi1ELb0EN4cute5tupleIJNS5_1CILi128EEENS7_ILi64EEENS7_ILi256EEEEEELi256ENS_10bfloat16_tEfNS_4arch4Sm80ELb0ELb1ELb0ELb0ELb1ELb0ELb1ELb1EEENS1_21CollectiveEpilogueFwdINS6_IJS8_SA_S9_EEENS6_IJNS7_ILi1EEESI_SI_EEESC_SE_Li256ELb0ELb1ELb1ELb0EEENS1_19SingleTileSchedulerILb0ELb1ELb1ELi128EEEEEEEEEvNT_6ParamsE)
        .other          _ZN7cutlass13device_kernelIN5flash19enable_sm80_to_sm89INS1_16FlashAttnFwdSm80INS1_25CollectiveMainloopFwdSm80ILi8ELi1ELb0EN4cute5tupleIJNS5_1CILi128EEENS7_ILi64EEENS7_ILi256EEEEEELi256ENS_10bfloat16_tEfNS_4arch4Sm80ELb0ELb1ELb0ELb0ELb1ELb0ELb1ELb1EEENS1_21CollectiveEpilogueFwdINS6_IJS8_SA_S9_EEENS6_IJNS7_ILi1EEESI_SI_EEESC_SE_Li256ELb0ELb1ELb1ELb0EEENS1_19SingleTileSchedulerILb0ELb1ELb1ELi128EEEEEEEEEvNT_6ParamsE,@"STO_CUDA_ENTRY STV_DEFAULT"
_ZN7cutlass13device_kernelIN5flash19enable_sm80_to_sm89INS1_16FlashAttnFwdSm80INS1_25CollectiveMainloopFwdSm80ILi8ELi1ELb0EN4cute5tupleIJNS5_1CILi128EEENS7_ILi64EEENS7_ILi256EEEEEELi256ENS_10bfloat16_tEfNS_4arch4Sm80ELb0ELb1ELb0ELb0ELb1ELb0ELb1ELb1EEENS1_21CollectiveEpilogueFwdINS6_IJS8_SA_S9_EEENS6_IJNS7_ILi1EEESI_SI_EEESC_SE_Li256ELb0ELb1ELb1ELb0EEENS1_19SingleTileSchedulerILb0ELb1ELb1ELi128EEEEEEEEEvNT_6ParamsE:
[----:B------:R-:W-:Y:S01]  /*0000*/  LDC R1, c[0x0][0x28] ;  /* 0x00000a00ff017b82 */ /* 0x000fe20000000800 */
[----:B------:R-:W-:Y:S05]  /*0010*/  EXIT ;  /* 0x000000000000794d */ /* 0x000fea0003800000 */
.L_x_12:
        /* <DEDUP_REMOVED lines=14> */
.L_x_30:


//--------------------- .text._ZN7cutlass13device_kernelIN5flash19enable_sm80_to_sm89INS1_16FlashAttnFwdSm80INS1_25CollectiveMainloopFwdSm80ILi8ELi1ELb0EN4cute5tupleIJNS5_1CILi128EEENS7_ILi64EEENS7_ILi256EEEEEELi256ENS_10bfloat16_tEfNS_4arch4Sm80ELb0ELb1ELb0ELb1ELb1ELb0ELb1ELb1EEENS1_21CollectiveEpilogueFwdINS6_IJS8_SA_S9_EEENS6_IJNS7_ILi1EEESI_SI_EEESC_SE_Li256ELb1ELb1ELb1ELb0EEENS1_36VarlenDynamicPersistentTileSchedulerILi128ELi64ELi256ELi256ELb1ELb1ELb0ELb1ELb0ELb1EEEEEEEEEvNT_6ParamsE --------------------------
	.section	.text._ZN7cutlass13device_kernelIN5flash19enable_sm80_to_sm89INS1_16FlashAttnFwdSm80INS1_25CollectiveMainloopFwdSm80ILi8ELi1ELb0EN4cute5tupleIJNS5_1CILi128EEENS7_ILi64EEENS7_ILi256EEEEEELi256ENS_10bfloat16_tEfNS_4arch4Sm80ELb0ELb1ELb0ELb1ELb1ELb0ELb1ELb1EEENS1_21CollectiveEpilogueFwdINS6_IJS8_SA_S9_EEENS6_IJNS7_ILi1EEESI_SI_EEESC_SE_Li256ELb1ELb1ELb1ELb0EEENS1_36VarlenDynamicPersistentTileSchedulerILi128ELi64ELi256ELi256ELb1ELb1ELb0ELb1ELb0ELb1EEEEEEEEEvNT_6ParamsE,"ax",@progbits
	.align	128
.text._ZN7cutlass13device_kernelIN5flash19enable_sm80_to_sm89INS1_16FlashAttnFwdSm80INS1_25CollectiveMainloopFwdSm80ILi8ELi1ELb0EN4cute5tupleIJNS5_1CILi128EEENS7_ILi64EEENS7_ILi256EEEEEELi256ENS_10bfloat16_tEfNS_4arch4Sm80ELb0ELb1ELb0ELb1ELb1ELb0ELb1ELb1EEENS1_21CollectiveEpilogueFwdINS6_IJS8_SA_S9_EEENS6_IJNS7_ILi1EEESI_SI_EEESC_SE_Li256ELb1ELb1ELb1ELb0EEENS1_36VarlenDynamicPersistentTileSchedulerILi128ELi64ELi256ELi256ELb1ELb1ELb0ELb1ELb0ELb1EEEEEEEEEvNT_6ParamsE:
        .type           _ZN7cutlass13device_kernelIN5flash19enable_sm80_to_sm89INS1_16FlashAttnFwdSm80INS1_25CollectiveMainloopFwdSm80ILi8ELi1ELb0EN4cute5tupleIJNS5_1CILi128EEENS7_ILi64EEENS7_ILi256EEEEEELi256ENS_10bfloat16_tEfNS_4arch4Sm80ELb0ELb1ELb0ELb1ELb1ELb0ELb1ELb1EEENS1_21CollectiveEpilogueFwdINS6_IJS8_SA_S9_EEENS6_IJNS7_ILi1EEESI_SI_EEESC_SE_Li256ELb1ELb1ELb1ELb0EEENS1_36VarlenDynamicPersistentTileSchedulerILi128ELi64ELi256ELi256ELb1ELb1ELb0ELb1ELb0ELb1EEEEEEEEEvNT_6ParamsE,@function
        .size           _ZN7cutlass13device_kernelIN5flash19enable_sm80_to_sm89INS1_16FlashAttnFwdSm80INS1_25CollectiveMainloopFwdSm80ILi8ELi1ELb0EN4cute5tupleIJNS5_1CILi128EEENS7_ILi64EEENS7_ILi256EEEEEELi256ENS_10bfloat16_tEfNS_4arch4Sm80ELb0ELb1ELb0ELb1ELb1ELb0ELb1ELb1EEENS1_21CollectiveEpilogueFwdINS6_IJS8_SA_S9_EEENS6_IJNS7_ILi1EEESI_SI_EEESC_SE_Li256ELb1ELb1ELb1ELb0EEENS1_36VarlenDynamicPersistentTileSchedulerILi128ELi64ELi256ELi256ELb1ELb1ELb0ELb1ELb0ELb1EEEEEEEEEvNT_6ParamsE,(.L_x_31 - _ZN7cutlass13device_kernelIN5flash19enable_sm80_to_sm89INS1_16FlashAttnFwdSm80INS1_25CollectiveMainloopFwdSm80ILi8ELi1ELb0EN4cute5tupleIJNS5_1CILi128EEENS7_ILi64EEENS7_ILi256EEEEEELi256ENS_10bfloat16_tEfNS_4arch4Sm80ELb0ELb1ELb0ELb1ELb1ELb0ELb1ELb1EEENS1_21CollectiveEpilogueFwdINS6_IJS8_SA_S9_EEENS6_IJNS7_ILi1EEESI_SI_EEESC_SE_Li256ELb1ELb1ELb1ELb0EEENS1_36VarlenDynamicPersistentTileSchedulerILi128ELi64ELi256ELi256ELb1ELb1ELb0ELb1ELb0ELb1EEEEEEEEEvNT_6ParamsE)
        .other          _ZN7cutlass13device_kernelIN5flash19enable_sm80_to_sm89INS1_16FlashAttnFwdSm80INS1_25CollectiveMainloopFwdSm80ILi8ELi1ELb0EN4cute5tupleIJNS5_1CILi128EEENS7_ILi64EEENS7_ILi256EEEEEELi256ENS_10bfloat16_tEfNS_4arch4Sm80ELb0ELb1ELb0ELb1ELb1ELb0ELb1ELb1EEENS1_21CollectiveEpilogueFwdINS6_IJS8_SA_S9_EEENS6_IJNS7_ILi1EEESI_SI_EEESC_SE_Li256ELb1ELb1ELb1ELb0EEENS1_36VarlenDynamicPersistentTileSchedulerILi128ELi64ELi256ELi256ELb1ELb1ELb0ELb1ELb0ELb1EEEEEEEEEvNT_6ParamsE,@"STO_CUDA_ENTRY STV_DEFAULT"
_ZN7cutlass13device_kernelIN5flash19enable_sm80_to_sm89INS1_16FlashAttnFwdSm80INS1_25CollectiveMainloopFwdSm80ILi8ELi1ELb0EN4cute5tupleIJNS5_1CILi128EEENS7_ILi64EEENS7_ILi256EEEEEELi256ENS_10bfloat16_tEfNS_4arch4Sm80ELb0ELb1ELb0ELb1ELb1ELb0ELb1ELb1EEENS1_21CollectiveEpilogueFwdINS6_IJS8_SA_S9_EEENS6_IJNS7_ILi1EEESI_SI_EEESC_SE_Li256ELb1ELb1ELb1ELb0EEENS1_36VarlenDynamicPersistentTileSchedulerILi128ELi64ELi256ELi256ELb1ELb1ELb0ELb1ELb0ELb1EEEEEEEEEvNT_6ParamsE:
[----:B------:R-:W-:Y:S01]  /*0000*/  LDC R1, c[0x0][0x28] ;  /* 0x00000a00ff017b82 */ /* 0x000fe20000000800 */
[----:B------:R-:W-:Y:S05]  /*0010*/  EXIT ;  /* 0x000000000000794d */ /* 0x000fea0003800000 */
.L_x_13:
        /* <DEDUP_REMOVED lines=14> */
.L_x_31:


//--------------------- .text._ZN7cutlass13device_kernelIN5flash19enable_sm80_to_sm89INS1_16FlashAttnFwdSm80INS1_25CollectiveMainloopFwdSm80ILi8ELi1ELb0EN4cute5tupleIJNS5_1CILi128EEENS7_ILi48EEENS7_ILi256EEEEEELi256ENS_10bfloat16_tEfNS_4arch4Sm80ELb0ELb1ELb0ELb1ELb1ELb1ELb1ELb1EEENS1_21CollectiveEpilogueFwdINS6_IJS8_SA_S9_EEENS6_IJNS7_ILi1EEESI_SI_EEESC_SE_Li256ELb1ELb1ELb1ELb0EEENS1_36VarlenDynamicPersistentTileSchedulerILi128ELi48ELi256ELi256ELb1ELb1ELb0ELb1ELb0ELb1EEEEEEEEEvNT_6ParamsE --------------------------
	.section	.text._ZN7cutlass13device_kernelIN5flash19enable_sm80_to_sm89INS1_16FlashAttnFwdSm80INS1_25CollectiveMainloopFwdSm80ILi8ELi1ELb0EN4cute5tupleIJNS5_1CILi128EEENS7_ILi48EEENS7_ILi256EEEEEELi256ENS_10bfloat16_tEfNS_4arch4Sm80ELb0ELb1ELb0ELb1ELb1ELb1ELb1ELb1EEENS1_21CollectiveEpilogueFwdINS6_IJS8_SA_S9_EEENS6_IJNS7_ILi1EEESI_SI_EEESC_SE_Li256ELb1ELb1ELb1ELb0EEENS1_36VarlenDynamicPersistentTileSchedulerILi128ELi48ELi256ELi256ELb1ELb1ELb0ELb1ELb0ELb1EEEEEEEEEvNT_6ParamsE,"ax",@progbits
	.align	128
.text._ZN7cutlass13device_kernelIN5flash19enable_sm80_to_sm89INS1_16FlashAttnFwdSm80INS1_25CollectiveMainloopFwdSm80ILi8ELi1ELb0EN4cute5tupleIJNS5_1CILi128EEENS7_ILi48EEENS7_ILi256EEEEEELi256ENS_10bfloat16_tEfNS_4arch4Sm80ELb0ELb1ELb0ELb1ELb1ELb1ELb1ELb1EEENS1_21CollectiveEpilogueFwdINS6_IJS8_SA_S9_EEENS6_IJNS7_ILi1EEESI_SI_EEESC_SE_Li256ELb1ELb1ELb1ELb0EEENS1_36VarlenDynamicPersistentTileSchedulerILi128ELi48ELi256ELi256ELb1ELb1ELb0ELb1ELb0ELb1EEEEEEEEEvNT_6ParamsE:
        .type           _ZN7cutlass13device_kernelIN5flash19enable_sm80_to_sm89INS1_16FlashAttnFwdSm80INS1_25CollectiveMainloopFwdSm80ILi8ELi1ELb0EN4cute5tupleIJNS5_1CILi128EEENS7_ILi48EEENS7_ILi256EEEEEELi256ENS_10bfloat16_tEfNS_4arch4Sm80ELb0ELb1ELb0ELb1ELb1ELb1ELb1ELb1EEENS1_21CollectiveEpilogueFwdINS6_IJS8_SA_S9_EEENS6_IJNS7_ILi1EEESI_SI_EEESC_SE_Li256ELb1ELb1ELb1ELb0EEENS1_36VarlenDynamicPersistentTileSchedulerILi128ELi48ELi256ELi256ELb1ELb1ELb0ELb1ELb0ELb1EEEEEEEEEvNT_6ParamsE,@function
        .size           _ZN7cutlass13device_kernelIN5flash19enable_sm80_to_sm89INS1_16FlashAttnFwdSm80INS1_25CollectiveMainloopFwdSm80ILi8ELi1ELb0EN4cute5tupleIJNS5_1CILi128EEENS7_ILi48EEENS7_ILi256EEEEEELi256ENS_10bfloat16_tEfNS_4arch4Sm80ELb0ELb1ELb0ELb1ELb1ELb1ELb1ELb1EEENS1_21CollectiveEpilogueFwdINS6_IJS8_SA_S9_EEENS6_IJNS7_ILi1EEESI_SI_EEESC_SE_Li256ELb1ELb1ELb1ELb0EEENS1_36VarlenDynamicPersistentTileSchedulerILi128ELi48ELi256ELi256ELb1ELb1ELb0ELb1ELb0ELb1EEEEEEEEEvNT_6ParamsE,(.L_x_32 - _ZN7cutlass13device_kernelIN5flash19enable_sm80_to_sm89INS1_16FlashAttnFwdSm80INS1_25CollectiveMainloopFwdSm80ILi8ELi1ELb0EN4cute5tupleIJNS5_1CILi128EEENS7_ILi48EEENS7_ILi256EEEEEELi256ENS_10bfloat16_tEfNS_4arch4Sm80ELb0ELb1ELb0ELb1ELb1ELb1ELb1ELb1EEENS1_21CollectiveEpilogueFwdINS6_IJS8_SA_S9_EEENS6_IJNS7_ILi1EEESI_SI_EEESC_SE_Li256ELb1ELb1ELb1ELb0EEENS1_36VarlenDynamicPersistentTileSchedulerILi128ELi48ELi256ELi256ELb1ELb1ELb0ELb1ELb0ELb1EEEEEEEEEvNT_6ParamsE)
        .other          _ZN7cutlass13device_kernelIN5flash19enable_sm80_to_sm89INS1_16FlashAttnFwdSm80INS1_25CollectiveMainloopFwdSm80ILi8ELi1ELb0EN4cute5tupleIJNS5_1CILi128EEENS7_ILi48EEENS7_ILi256EEEEEELi256ENS_10bfloat16_tEfNS_4arch4Sm80ELb0ELb1ELb0ELb1ELb1ELb1ELb1ELb1EEENS1_21CollectiveEpilogueFwdINS6_IJS8_SA_S9_EEENS6_IJNS7_ILi1EEESI_SI_EEESC_SE_Li256ELb1ELb1ELb1ELb0EEENS1_36VarlenDynamicPersistentTileSchedulerILi128ELi48ELi256ELi256ELb1ELb1ELb0ELb1ELb0ELb1EEEEEEEEEvNT_6ParamsE,@"STO_CUDA_ENTRY STV_DEFAULT"
_ZN7cutlass13device_kernelIN5flash19enable_sm80_to_sm89INS1_16FlashAttnFwdSm80INS1_25CollectiveMainloopFwdSm80ILi8ELi1ELb0EN4cute5tupleIJNS5_1CILi128EEENS7_ILi48EEENS7_ILi256EEEEEELi256ENS_10bfloat16_tEfNS_4arch4Sm80ELb0ELb1ELb0ELb1ELb1ELb1ELb1ELb1EEENS1_21CollectiveEpilogueFwdINS6_IJS8_SA_S9_EEENS6_IJNS7_ILi1EEESI_SI_EEESC_SE_Li256ELb1ELb1ELb1ELb0EEENS1_36VarlenDynamicPersistentTileSchedulerILi128ELi48ELi256ELi256ELb1ELb1ELb0ELb1ELb0ELb1EEEEEEEEEvNT_6ParamsE:
[----:B------:R-:W-:Y:S01]  /*0000*/  LDC R1, c[0x0][0x28] ;  /* 0x00000a00ff017b82 */ /* 0x000fe20000000800 */
[----:B------:R-:W-:Y:S05]  /*0010*/  EXIT ;  /* 0x000000000000794d */ /* 0x000fea0003800000 */
.L_x_14:
        /* <DEDUP_REMOVED lines=14> */
.L_x_32:


//--------------------- .text._ZN7cutlass13device_kernelIN5flash19enable_sm80_to_sm89INS1_16FlashAttnFwdSm80INS1_25CollectiveMainloopFwdSm80ILi8ELi1ELb0EN4cute5tupleIJNS5_1CILi128EEENS7_ILi96EEENS7_ILi256EEEEEELi256ENS_10bfloat16_tEfNS_4arch4Sm80ELb1ELb0ELb0ELb0ELb1ELb0ELb1ELb1EEENS1_21CollectiveEpilogueFwdINS6_IJS8_SA_S9_EEENS6_IJNS7_ILi1EEESI_SI_EEESC_SE_Li256ELb0ELb1ELb1ELb0EEENS1_30DynamicPersistentTileSchedulerILi256ELi256ELb1ELb1ELb0EEEEEEEEEvNT_6ParamsE --------------------------
	.section	.text._ZN7cutlass13device_kernelIN5flash19enable_sm80_to_sm89INS1_16FlashAttnFwdSm80INS1_25CollectiveMainloopFwdSm80ILi8ELi1ELb0EN4cute5tupleIJNS5_1CILi128EEENS7_ILi96EEENS7_ILi256EEEEEELi256ENS_10bfloat16_tEfNS_4arch4Sm80ELb1ELb0ELb0ELb0ELb1ELb0ELb1ELb1EEENS1_21CollectiveEpilogueFwdINS6_IJS8_SA_S9_EEENS6_IJNS7_ILi1EEESI_SI_EEESC_SE_Li256ELb0ELb1ELb1ELb0EEENS1_30DynamicPersistentTileSchedulerILi256ELi256ELb1ELb1ELb0EEEEEEEEEvNT_6ParamsE,"ax",@progbits
	.align	128
.text._ZN7cutlass13device_kernelIN5flash19enable_sm80_to_sm89INS1_16FlashAttnFwdSm80INS1_25CollectiveMainloopFwdSm80ILi8ELi1ELb0EN4cute5tupleIJNS5_1CILi128EEENS7_ILi96EEENS7_ILi256EEEEEELi256ENS_10bfloat16_tEfNS_4arch4Sm80ELb1ELb0ELb0ELb0ELb1ELb0ELb1ELb1EEENS1_21CollectiveEpilogueFwdINS6_IJS8_SA_S9_EEENS6_IJNS7_ILi1EEESI_SI_EEESC_SE_Li256ELb0ELb1ELb1ELb0EEENS1_30DynamicPersistentTileSchedulerILi256ELi256ELb1ELb1ELb0EEEEEEEEEvNT_6ParamsE:
        .type           _ZN7cutlass13device_kernelIN5flash19enable_sm80_to_sm89INS1_16FlashAttnFwdSm80INS1_25CollectiveMainloopFwdSm80ILi8ELi1ELb0EN4cute5tupleIJNS5_1CILi128EEENS7_ILi96EEENS7_ILi256EEEEEELi256ENS_10bfloat16_tEfNS_4arch4Sm80ELb1ELb0ELb0ELb0ELb1ELb0ELb1ELb1EEENS1_21CollectiveEpilogueFwdINS6_IJS8_SA_S9_EEENS6_IJNS7_ILi1EEESI_SI_EEESC_SE_Li256ELb0ELb1ELb1ELb0EEENS1_30DynamicPersistentTileSchedulerILi256ELi256ELb1ELb1ELb0EEEEEEEEEvNT_6ParamsE,@function
        .size           _ZN7cutlass13device_kernelIN5flash19enable_sm80_to_sm89INS1_16FlashAttnFwdSm80INS1_25CollectiveMainloopFwdSm80ILi8ELi1ELb0EN4cute5tupleIJNS5_1CILi128EEENS7_ILi96EEENS7_ILi256EEEEEELi256ENS_10bfloat16_tEfNS_4arch4Sm80ELb1ELb0ELb0ELb0ELb1ELb0ELb1ELb1EEENS1_21CollectiveEpilogueFwdINS6_IJS8_SA_S9_EEENS6_IJNS7_ILi1EEESI_SI_EEESC_SE_Li256ELb0ELb1ELb1ELb0EEENS1_30DynamicPersistentTileSchedulerILi256ELi256ELb1ELb1ELb0EEEEEEEEEvNT_6ParamsE,(.L_x_33 - _ZN7cutlass13device_kernelIN5flash19enable_sm80_to_sm89INS1_16FlashAttnFwdSm80INS1_25CollectiveMainloopFwdSm80ILi8ELi1ELb0EN4cute5tupleIJNS5_1CILi128EEENS7_ILi96EEENS7_ILi256EEEEEELi256ENS_10bfloat16_tEfNS_4arch4Sm80ELb1ELb0ELb0ELb0ELb1ELb0ELb1ELb1EEENS1_21CollectiveEpilogueFwdINS6_IJS8_SA_S9_EEENS6_IJNS7_ILi1EEESI_SI_EEESC_SE_Li256ELb0ELb1ELb1ELb0EEENS1_30DynamicPersistentTileSchedulerILi256ELi256ELb1ELb1ELb0EEEEEEEEEvNT_6ParamsE)
        .other          _ZN7cutlass13device_kernelIN5flash19enable_sm80_to_sm89INS1_16FlashAttnFwdSm80INS1_25CollectiveMainloopFwdSm80ILi8ELi1ELb0EN4cute5tupleIJNS5_1CILi128EEENS7_ILi96EEENS7_ILi256EEEEEELi256ENS_10bfloat16_tEfNS_4arch4Sm80ELb1ELb0ELb0ELb0ELb1ELb0ELb1ELb1EEENS1_21CollectiveEpilogueFwdINS6_IJS8_SA_S9_EEENS6_IJNS7_ILi1EEESI_SI_EEESC_SE_Li256ELb0ELb1ELb1ELb0EEENS1_30DynamicPersistentTileSchedulerILi256ELi256ELb1ELb1ELb0EEEEEEEEEvNT_6ParamsE,@"STO_CUDA_ENTRY STV_DEFAULT"
_ZN7cutlass13device_kernelIN5flash19enable_sm80_to_sm89INS1_16FlashAttnFwdSm80INS1_25CollectiveMainloopFwdSm80ILi8ELi1ELb0EN4cute5tupleIJNS5_1CILi128EEENS7_ILi96EEENS7_ILi256EEEEEELi256ENS_10bfloat16_tEfNS_4arch4Sm80ELb1ELb0ELb0ELb0ELb1ELb0ELb1ELb1EEENS1_21CollectiveEpilogueFwdINS6_IJS8_SA_S9_EEENS6_IJNS7_ILi1EEESI_SI_EEESC_SE_Li256ELb0ELb1ELb1ELb0EEENS1_30DynamicPersistentTileSchedulerILi256ELi256ELb1ELb1ELb0EEEEEEEEEvNT_6ParamsE:
[----:B------:R-:W-:Y:S01]  /*0000*/  LDC R1, c[0x0][0x28] ;  /* 0x00000a00ff017b82 */ /* 0x000fe20000000800 */
[----:B------:R-:W-:Y:S05]  /*0010*/  EXIT ;  /* 0x000000000000794d */ /* 0x000fea0003800000 */
.L_x_15:
        /* <DEDUP_REMOVED lines=14> */
.L_x_33:


//--------------------- .text._ZN7cutlass13device_kernelIN5flash19enable_sm80_to_sm89INS1_16FlashAttnFwdSm80INS1_25CollectiveMainloopFwdSm80ILi8ELi1ELb0EN4cute5tupleIJNS5_1CILi128EEENS7_ILi64EEENS7_ILi256EEEEEELi256ENS_10bfloat16_tEfNS_4arch4Sm80ELb1ELb0ELb0ELb1ELb1ELb0ELb1ELb1EEENS1_21CollectiveEpilogueFwdINS6_IJS8_SA_S9_EEENS6_IJNS7_ILi1EEESI_SI_EEESC_SE_Li256ELb1ELb1ELb1ELb0EEENS1_36VarlenDynamicPersistentTileSchedulerILi128ELi64ELi256ELi256ELb1ELb1ELb0ELb1ELb1ELb1EEEEEEEEEvNT_6ParamsE --------------------------
	.section	.text._ZN7cutlass13device_kernelIN5flash19enable_sm80_to_sm89INS1_16FlashAttnFwdSm80INS1_25CollectiveMainloopFwdSm80ILi8ELi1ELb0EN4cute5tupleIJNS5_1CILi128EEENS7_ILi64EEENS7_ILi256EEEEEELi256ENS_10bfloat16_tEfNS_4arch4Sm80ELb1ELb0ELb0ELb1ELb1ELb0ELb1ELb1EEENS1_21CollectiveEpilogueFwdINS6_IJS8_SA_S9_EEENS6_IJNS7_ILi1EEESI_SI_EEESC_SE_Li256ELb1ELb1ELb1ELb0EEENS1_36VarlenDynamicPersistentTileSchedulerILi128ELi64ELi256ELi256ELb1ELb1ELb0ELb1ELb1ELb1EEEEEEEEEvNT_6ParamsE,"ax",@progbits
	.align	128
.text._ZN7cutlass13device_kernelIN5flash19enable_sm80_to_sm89INS1_16FlashAttnFwdSm80INS1_25CollectiveMainloopFwdSm80ILi8ELi1ELb0EN4cute5tupleIJNS5_1CILi128EEENS7_ILi64EEENS7_ILi256EEEEEELi256ENS_10bfloat16_tEfNS_4arch4Sm80ELb1ELb0ELb0ELb1ELb1ELb0ELb1ELb1EEENS1_21CollectiveEpilogueFwdINS6_IJS8_SA_S9_EEENS6_IJNS7_ILi1EEESI_SI_EEESC_SE_Li256ELb1ELb1ELb1ELb0EEENS1_36VarlenDynamicPersistentTileSchedulerILi128ELi64ELi256ELi256ELb1ELb1ELb0ELb1ELb1ELb1EEEEEEEEEvNT_6ParamsE:
        .type           _ZN7cutlass13device_kernelIN5flash19enable_sm80_to_sm89INS1_16FlashAttnFwdSm80INS1_25CollectiveMainloopFwdSm80ILi8ELi1ELb0EN4cute5tupleIJNS5_1CILi128EEENS7_ILi64EEENS7_ILi256EEEEEELi256ENS_10bfloat16_tEfNS_4arch4Sm80ELb1ELb0ELb0ELb1ELb1ELb0ELb1ELb1EEENS1_21CollectiveEpilogueFwdINS6_IJS8_SA_S9_EEENS6_IJNS7_ILi1EEESI_SI_EEESC_SE_Li256ELb1ELb1ELb1ELb0EEENS1_36VarlenDynamicPersistentTileSchedulerILi128ELi64ELi256ELi256ELb1ELb1ELb0ELb1ELb1ELb1EEEEEEEEEvNT_6ParamsE,@function
        .size           _ZN7cutlass13device_kernelIN5flash19enable_sm80_to_sm89INS1_16FlashAttnFwdSm80INS1_25CollectiveMainloopFwdSm80ILi8ELi1ELb0EN4cute5tupleIJNS5_1CILi128EEENS7_ILi64EEENS7_ILi256EEEEEELi256ENS_10bfloat16_tEfNS_4arch4Sm80ELb1ELb0ELb0ELb1ELb1ELb0ELb1ELb1EEENS1_21CollectiveEpilogueFwdINS6_IJS8_SA_S9_EEENS6_IJNS7_ILi1EEESI_SI_EEESC_SE_Li256ELb1ELb1ELb1ELb0EEENS1_36VarlenDynamicPersistentTileSchedulerILi128ELi64ELi256ELi256ELb1ELb1ELb0ELb1ELb1ELb1EEEEEEEEEvNT_6ParamsE,(.L_x_34 - _ZN7cutlass13device_kernelIN5flash19enable_sm80_to_sm89INS1_16FlashAttnFwdSm80INS1_25CollectiveMainloopFwdSm80ILi8ELi1ELb0EN4cute5tupleIJNS5_1CILi128EEENS7_ILi64EEENS7_ILi256EEEEEELi256ENS_10bfloat16_tEfNS_4arch4Sm80ELb1ELb0ELb0ELb1ELb1ELb0ELb1ELb1EEENS1_21CollectiveEpilogueFwdINS6_IJS8_SA_S9_EEENS6_IJNS7_ILi1EEESI_SI_EEESC_SE_Li256ELb1ELb1ELb1ELb0EEENS1_36VarlenDynamicPersistentTileSchedulerILi128ELi64ELi256ELi256ELb1ELb1ELb0ELb1ELb1ELb1EEEEEEEEEvNT_6ParamsE)
        .other          _ZN7cutlass13device_kernelIN5flash19enable_sm80_to_sm89INS1_16FlashAttnFwdSm80INS1_25CollectiveMainloopFwdSm80ILi8ELi1ELb0EN4cute5tupleIJNS5_1CILi128EEENS7_ILi64EEENS7_ILi256EEEEEELi256ENS_10bfloat16_tEfNS_4arch4Sm80ELb1ELb0ELb0ELb1ELb1ELb0ELb1ELb1EEENS1_21CollectiveEpilogueFwdINS6_IJS8_SA_S9_EEENS6_IJNS7_ILi1EEESI_SI_EEESC_SE_Li256ELb1ELb1ELb1ELb0EEENS1_36VarlenDynamicPersistentTileSchedulerILi128ELi64ELi256ELi256ELb1ELb1ELb0ELb1ELb1ELb1EEEEEEEEEvNT_6ParamsE,@"STO_CUDA_ENTRY STV_DEFAULT"
_ZN7cutlass13device_kernelIN5flash19enable_sm80_to_sm89INS1_16FlashAttnFwdSm80INS1_25CollectiveMainloopFwdSm80ILi8ELi1ELb0EN4cute5tupleIJNS5_1CILi128EEENS7_ILi64EEENS7_ILi256EEEEEELi256ENS_10bfloat16_tEfNS_4arch4Sm80ELb1ELb0ELb0ELb1ELb1ELb0ELb1ELb1EEENS1_21CollectiveEpilogueFwdINS6_IJS8_SA_S9_EEENS6_IJNS7_ILi1EEESI_SI_EEESC_SE_Li256ELb1ELb1ELb1ELb0EEENS1_36VarlenDynamicPersistentTileSchedulerILi128ELi64ELi256ELi256ELb1ELb1ELb0ELb1ELb1ELb1EEEEEEEEEvNT_6ParamsE:
[----:B------:R-:W-:Y:S01]  /*0000*/  LDC R1, c[0x0][0x28] ;  /* 0x00000a00ff017b82 */ /* 0x000fe20000000800 */
[----:B------:R-:W-:Y:S05]  /*0010*/  EXIT ;  /* 0x000000000000794d */ /* 0x000fea0003800000 */
.L_x_16:
        /* <DEDUP_REMOVED lines=14> */
.L_x_34:


//--------------------- .text._ZN7cutlass13device_kernelIN5flash19enable_sm80_to_sm89INS1_16FlashAttnFwdSm80INS1_25CollectiveMainloopFwdSm80ILi8ELi1ELb0EN4cute5tupleIJNS5_1CILi128EEENS7_ILi48EEENS7_ILi256EEEEEELi256ENS_10bfloat16_tEfNS_4arch4Sm80ELb1ELb0ELb0ELb1ELb1ELb1ELb1ELb1EEENS1_21CollectiveEpilogueFwdINS6_IJS8_SA_S9_EEENS6_IJNS7_ILi1EEESI_SI_EEESC_SE_Li256ELb1ELb1ELb1ELb0EEENS1_36VarlenDynamicPersistentTileSchedulerILi128ELi48ELi256ELi256ELb1ELb1ELb0ELb1ELb1ELb1EEEEEEEEEvNT_6ParamsE --------------------------
	.section	.text._ZN7cutlass13device_kernelIN5flash19enable_sm80_to_sm89INS1_16FlashAttnFwdSm80INS1_25CollectiveMainloopFwdSm80ILi8ELi1ELb0EN4cute5tupleIJNS5_1CILi128EEENS7_ILi48EEENS7_ILi256EEEEEELi256ENS_10bfloat16_tEfNS_4arch4Sm80ELb1ELb0ELb0ELb1ELb1ELb1ELb1ELb1EEENS1_21CollectiveEpilogueFwdINS6_IJS8_SA_S9_EEENS6_IJNS7_ILi1EEESI_SI_EEESC_SE_Li256ELb1ELb1ELb1ELb0EEENS1_36VarlenDynamicPersistentTileSchedulerILi128ELi48ELi256ELi256ELb1ELb1ELb0ELb1ELb1ELb1EEEEEEEEEvNT_6ParamsE,"ax",@progbits
	.align	128
.text._ZN7cutlass13device_kernelIN5flash19enable_sm80_to_sm89INS1_16FlashAttnFwdSm80INS1_25CollectiveMainloopFwdSm80ILi8ELi1ELb0EN4cute5tupleIJNS5_1CILi128EEENS7_ILi48EEENS7_ILi256EEEEEELi256ENS_10bfloat16_tEfNS_4arch4Sm80ELb1ELb0ELb0ELb1ELb1ELb1ELb1ELb1EEENS1_21CollectiveEpilogueFwdINS6_IJS8_SA_S9_EEENS6_IJNS7_ILi1EEESI_SI_EEESC_SE_Li256ELb1ELb1ELb1ELb0EEENS1_36VarlenDynamicPersistentTileSchedulerILi128ELi48ELi256ELi256ELb1ELb1ELb0ELb1ELb1ELb1EEEEEEEEEvNT_6ParamsE:
        .type           _ZN7cutlass13device_kernelIN5flash19enable_sm80_to_sm89INS1_16FlashAttnFwdSm80INS1_25CollectiveMainloopFwdSm80ILi8ELi1ELb0EN4cute5tupleIJNS5_1CILi128EEENS7_ILi48EEENS7_ILi256EEEEEELi256ENS_10bfloat16_tEfNS_4arch4Sm80ELb1ELb0ELb0ELb1ELb1ELb1ELb1ELb1EEENS1_21CollectiveEpilogueFwdINS6_IJS8_SA_S9_EEENS6_IJNS7_ILi1EEESI_SI_EEESC_SE_Li256ELb1ELb1ELb1ELb0EEENS1_36VarlenDynamicPersistentTileSchedulerILi128ELi48ELi256ELi256ELb1ELb1ELb0ELb1ELb1ELb1EEEEEEEEEvNT_6ParamsE,@function
        .size           _ZN7cutlass13device_kernelIN5flash19enable_sm80_to_sm89INS1_16FlashAttnFwdSm80INS1_25CollectiveMainloopFwdSm80ILi8ELi1ELb0EN4cute5tupleIJNS5_1CILi128EEENS7_ILi48EEENS7_ILi256EEEEEELi256ENS_10bfloat16_tEfNS_4arch4Sm80ELb1ELb0ELb0ELb1ELb1ELb1ELb1ELb1EEENS1_21CollectiveEpilogueFwdINS6_IJS8_SA_S9_EEENS6_IJNS7_ILi1EEESI_SI_EEESC_SE_Li256ELb1ELb1ELb1ELb0EEENS1_36VarlenDynamicPersistentTileSchedulerILi128ELi48ELi256ELi256ELb1ELb1ELb0ELb1ELb1ELb1EEEEEEEEEvNT_6ParamsE,(.L_x_35 - _ZN7cutlass13device_kernelIN5flash19enable_sm80_to_sm89INS1_16FlashAttnFwdSm80INS1_25CollectiveMainloopFwdSm80ILi8ELi1ELb0EN4cute5tupleIJNS5_1CILi128EEENS7_ILi48EEENS7_ILi256EEEEEELi256ENS_10bfloat16_tEfNS_4arch4Sm80ELb1ELb0ELb0ELb1ELb1ELb1ELb1ELb1EEENS1_21CollectiveEpilogueFwdINS6_IJS8_SA_S9_EEENS6_IJNS7_ILi1EEESI_SI_EEESC_SE_Li256ELb1ELb1ELb1ELb0EEENS1_36VarlenDynamicPersistentTileSchedulerILi128ELi48ELi256ELi256ELb1ELb1ELb0ELb1ELb1ELb1EEEEEEEEEvNT_6ParamsE)
        .other          _ZN7cutlass13device_kernelIN5flash19enable_sm80_to_sm89INS1_16FlashAttnFwdSm80INS1_25CollectiveMainloopFwdSm80ILi8ELi1ELb0EN4cute5tupleIJNS5_1CILi128EEENS7_ILi48EEENS7_ILi256EEEEEELi256ENS_10bfloat16_tEfNS_4arch4Sm80ELb1ELb0ELb0ELb1ELb1ELb1ELb1ELb1EEENS1_21CollectiveEpilogueFwdINS6_IJS8_SA_S9_EEENS6_IJNS7_ILi1EEESI_SI_EEESC_SE_Li256ELb1ELb1ELb1ELb0EEENS1_36VarlenDynamicPersistentTileSchedulerILi128ELi48ELi256ELi256ELb1ELb1ELb0ELb1ELb1ELb1EEEEEEEEEvNT_6ParamsE,@"STO_CUDA_ENTRY STV_DEFAULT"
_ZN7cutlass13device_kernelIN5flash19enable_sm80_to_sm89INS1_16FlashAttnFwdSm80INS1_25CollectiveMainloopFwdSm80ILi8ELi1ELb0EN4cute5tupleIJNS5_1CILi128EEENS7_ILi48EEENS7_ILi256EEEEEELi256ENS_10bfloat16_tEfNS_4arch4Sm80ELb1ELb0ELb0ELb1ELb1ELb1ELb1ELb1EEENS1_21CollectiveEpilogueFwdINS6_IJS8_SA_S9_EEENS6_IJNS7_ILi1EEESI_SI_EEESC_SE_Li256ELb1ELb1ELb1ELb0EEENS1_36VarlenDynamicPersistentTileSchedulerILi128ELi48ELi256ELi256ELb1ELb1ELb0ELb1ELb1ELb1EEEEEEEEEvNT_6ParamsE:
[----:B------:R-:W-:Y:S01]  /*0000*/  LDC R1, c[0x0][0x28] ;  /* 0x00000a00ff017b82 */ /* 0x000fe20000000800 */
[----:B------:R-:W-:Y:S05]  /*0010*/  EXIT ;  /* 0x000000000000794d */ /* 0x000fea0003800000 */
.L_x_17:
        /* <DEDUP_REMOVED lines=14> */
.L_x_35:


//--------------------- .nv.shared.reserved.0     --------------------------
	.section	.nv.shared.reserved.0,"aw",@nobits
	.weak		__nv_reservedSMEM_offset_0_alias
	.size		__nv_reservedSMEM_offset_0_alias, 0, 0
	.other		__nv_reservedSMEM_offset_0_alias,@"STO_CUDA_RESERVED_SHARED STV_DEFAULT"
__nv_reservedSMEM_offset_0_alias:
	.zero		0


//--------------------- .nv.global                --------------------------
	.section	.nv.global,"aw",@nobits
.nv.global:
	.type		_ZN78_INTERNAL_fb80f8da_42_flash_fwd_hdim256_bf16_paged_split_sm80_cu_49158569_32504cute1_E,@object
	.size		_ZN78_INTERNAL_fb80f8da_42_flash_fwd_hdim256_bf16_paged_split_sm80_cu_49158569_32504cute1_E,(_ZN78_INTERNAL_fb80f8da_42_flash_fwd_hdim256_bf16_paged_split_sm80_cu_49158569_32504cuda3std3__45__cpo6cbeginE - _ZN78_INTERNAL_fb80f8da_42_flash_fwd_hdim256_bf16_paged_split_sm80_cu_49158569_32504cute1_E)
_ZN78_INTERNAL_fb80f8da_42_flash_fwd_hdim256_bf16_paged_split_sm80_cu_49158569_32504cute1_E:
	.zero		1
	.type		_ZN78_INTERNAL_fb80f8da_42_flash_fwd_hdim256_bf16_paged_split_sm80_cu_49158569_32504cuda3std3__45__cpo6cbeginE,@object
	.size		_ZN78_INTERNAL_fb80f8da_42_flash_fwd_hdim256_bf16_paged_split_sm80_cu_49158569_32504cuda3std3__45__cpo6cbeginE,(_ZN78_INTERNAL_fb80f8da_42_flash_fwd_hdim256_bf16_paged_split_sm80_cu_49158569_32504cuda3std3__48in_placeE - _ZN78_INTERNAL_fb80f8da_42_flash_fwd_hdim256_bf16_paged_split_sm80_cu_49158569_32504cuda3std3__45__cpo6cbeginE)
_ZN78_INTERNAL_fb80f8da_42_flash_fwd_hdim256_bf16_paged_split_sm80_cu_49158569_32504cuda3std3__45__cpo6cbeginE:
	.zero		1
	.type		_ZN78_INTERNAL_fb80f8da_42_flash_fwd_hdim256_bf16_paged_split_sm80_cu_49158569_32504cuda3std3__48in_placeE,@object
	.size		_ZN78_INTERNAL_fb80f8da_42_flash_fwd_hdim256_bf16_paged_split_sm80_cu_49158569_32504cuda3std3__48in_placeE,(_ZN78_INTERNAL_fb80f8da_42_flash_fwd_hdim256_bf16_paged_split_sm80_cu_49158569_32504cuda3std6ranges3__45__cpo9iter_moveE - _ZN78_INTERNAL_fb80f8da_42_flash_fwd_hdim256_bf16_paged_split_sm80_cu_49158569_32504cuda3std3__48in_placeE)
_ZN78_INTERNAL_fb80f8da_42_flash_fwd_hdim256_bf16_paged_split_sm80_cu_49158569_32504cuda3std3__48in_placeE:
	.zero		1
	.type		_ZN78_INTERNAL_fb80f8da_42_flash_fwd_hdim256_bf16_paged_split_sm80_cu_49158569_32504cuda3std6ranges3__45__cpo9iter_moveE,@object
	.size		_ZN78_INTERNAL_fb80f8da_42_flash_fwd_hdim256_bf16_paged_split_sm80_cu_49158569_32504cuda3std6ranges3__45__cpo9iter_moveE,(_ZN78_INTERNAL_fb80f8da_42_flash_fwd_hdim256_bf16_paged_split_sm80_cu_49158569_32504cuda3std3__45__cpo5beginE - _ZN78_INTERNAL_fb80f8da_42_flash_fwd_hdim256_bf16_paged_split_sm80_cu_49158569_32504cuda3std6ranges3__45__cpo9iter_moveE)
_ZN78_INTERNAL_fb80f8da_42_flash_fwd_hdim256_bf16_paged_split_sm80_cu_49158569_32504cuda3std6ranges3__45__cpo9iter_moveE:
	.zero		1
	.type		_ZN78_INTERNAL_fb80f8da_42_flash_fwd_hdim256_bf16_paged_split_sm80_cu_49158569_32504cuda3std3__45__cpo5beginE,@object
	.size		_ZN78_INTERNAL_fb80f8da_42_flash_fwd_hdim256_bf16_paged_split_sm80_cu_49158569_32504cuda3std3__45__cpo5beginE,(_ZN78_INTERNAL_fb80f8da_42_flash_fwd_hdim256_bf16_paged_split_sm80_cu_49158569_32504cuda3std3__480_GLOBAL__N__fb80f8da_42_flash_fwd_hdim256_bf16_paged_split_sm80_cu_49158569_32506ignoreE - _ZN78_INTERNAL_fb80f8da_42_flash_fwd_hdim256_bf16_paged_split_sm80_cu_49158569_32504cuda3std3__45__cpo5beginE)
_ZN78_INTERNAL_fb80f8da_42_flash_fwd_hdim256_bf16_paged_split_sm80_cu_49158569_32504cuda3std3__45__cpo5beginE:
	.zero		1
	.type		_ZN78_INTERNAL_fb80f8da_42_flash_fwd_hdim256_bf16_paged_split_sm80_cu_49158569_32504cuda3std3__480_GLOBAL__N__fb80f8da_42_flash_fwd_hdim256_bf16_paged_split_sm80_cu_49158569_32506ignoreE,@object
	.size		_ZN78_INTERNAL_fb80f8da_42_flash_fwd_hdim256_bf16_paged_split_sm80_cu_49158569_32504cuda3std3__480_GLOBAL__N__fb80f8da_42_flash_fwd_hdim256_bf16_paged_split_sm80_cu_49158569_32506ignoreE,(_ZN78_INTERNAL_fb80f8da_42_flash_fwd_hdim256_bf16_paged_split_sm80_cu_49158569_32504cute7productE - _ZN78_INTERNAL_fb80f8da_42_flash_fwd_hdim256_bf16_paged_split_sm80_cu_49158569_32504cuda3std3__480_GLOBAL__N__fb80f8da_42_flash_fwd_hdim256_bf16_paged_split_sm80_cu_49158569_32506ignoreE)
_ZN78_INTERNAL_fb80f8da_42_flash_fwd_hdim256_bf16_paged_split_sm80_cu_49158569_32504cuda3std3__480_GLOBAL__N__fb80f8da_42_flash_fwd_hdim256_bf16_paged_split_sm80_cu_49158569_32506ignoreE:
	.zero		1
	.type		_ZN78_INTERNAL_fb80f8da_42_flash_fwd_hdim256_bf16_paged_split_sm80_cu_49158569_32504cute7productE,@object
	.size		_ZN78_INTERNAL_fb80f8da_42_flash_fwd_hdim256_bf16_paged_split_sm80_cu_49158569_32504cute7productE,(_ZN78_INTERNAL_fb80f8da_42_flash_fwd_hdim256_bf16_paged_split_sm80_cu_49158569_32504cuda3std3__45__cpo3endE - _ZN78_INTERNAL_fb80f8da_42_flash_fwd_hdim256_bf16_paged_split_sm80_cu_49158569_32504cute7productE)
_ZN78_INTERNAL_fb80f8da_42_flash_fwd_hdim256_bf16_paged_split_sm80_cu_49158569_32504cute7productE:
	.zero		1
	.type		_ZN78_INTERNAL_fb80f8da_42_flash_fwd_hdim256_bf16_paged_split_sm80_cu_49158569_32504cuda3std3__45__cpo3endE,@object
	.size		_ZN78_INTERNAL_fb80f8da_42_flash_fwd_hdim256_bf16_paged_split_sm80_cu_49158569_32504cuda3std3__45__cpo3endE,(_ZN78_INTERNAL_fb80f8da_42_flash_fwd_hdim256_bf16_paged_split_sm80_cu_49158569_32504cuda3std3__419piecewise_constructE - _ZN78_INTERNAL_fb80f8da_42_flash_fwd_hdim256_bf16_paged_split_sm80_cu_49158569_32504cuda3std3__45__cpo3endE)
_ZN78_INTERNAL_fb80f8da_42_flash_fwd_hdim256_bf16_paged_split_sm80_cu_49158569_32504cuda3std3__45__cpo3endE:
	.zero		1
	.type		_ZN78_INTERNAL_fb80f8da_42_flash_fwd_hdim256_bf16_paged_split_sm80_cu_49158569_32504cuda3std3__419piecewise_constructE,@object
	.size		_ZN78_INTERNAL_fb80f8da_42_flash_fwd_hdim256_bf16_paged_split_sm80_cu_49158569_32504cuda3std3__419piecewise_constructE,(_ZN78_INTERNAL_fb80f8da_42_flash_fwd_hdim256_bf16_paged_split_sm80_cu_49158569_32504cuda3std3__45__cpo4cendE - _ZN78_INTERNAL_fb80f8da_42_flash_fwd_hdim256_bf16_paged_split_sm80_cu_49158569_32504cuda3std3__419piecewise_constructE)
_ZN78_INTERNAL_fb80f8da_42_flash_fwd_hdim256_bf16_paged_split_sm80_cu_49158569_32504cuda3std3__419piecewise_constructE:
	.zero		1
	.type		_ZN78_INTERNAL_fb80f8da_42_flash_fwd_hdim256_bf16_paged_split_sm80_cu_49158569_32504cuda3std3__45__cpo4cendE,@object
	.size		_ZN78_INTERNAL_fb80f8da_42_flash_fwd_hdim256_bf16_paged_split_sm80_cu_49158569_32504cuda3std3__45__cpo4cendE,(_ZN78_INTERNAL_fb80f8da_42_flash_fwd_hdim256_bf16_paged_split_sm80_cu_49158569_32504cuda3std6ranges3__45__cpo4swapE - _ZN78_INTERNAL_fb80f8da_42_flash_fwd_hdim256_bf16_paged_split_sm80_cu_49158569_32504cuda3std3__45__cpo4cendE)
_ZN78_INTERNAL_fb80f8da_42_flash_fwd_hdim256_bf16_paged_split_sm80_cu_49158569_32504cuda3std3__45__cpo4cendE:
	.zero		1
	.type		_ZN78_INTERNAL_fb80f8da_42_flash_fwd_hdim256_bf16_paged_split_sm80_cu_49158569_32504cuda3std6ranges3__45__cpo4swapE,@object
	.size		_ZN78_INTERNAL_fb80f8da_42_flash_fwd_hdim256_bf16_paged_split_sm80_cu_49158569_32504cuda3std6ranges3__45__cpo4swapE,(.L_7 - _ZN78_INTERNAL_fb80f8da_42_flash_fwd_hdim256_bf16_paged_split_sm80_cu_49158569_32504cuda3std6ranges3__45__cpo4swapE)
_ZN78_INTERNAL_fb80f8da_42_flash_fwd_hdim256_bf16_paged_split_sm80_cu_49158569_32504cuda3std6ranges3__45__cpo4swapE:
	.zero		1
.L_7:


//--------------------- .nv.constant0._ZN7cutlass13device_kernelIN5flash19enable_sm80_to_sm89INS1_16FlashAttnFwdSm80INS1_25CollectiveMainloopFwdSm80ILi8ELi1ELb1EN4cute5tupleIJNS5_1CILi128EEENS7_ILi64EEENS7_ILi256EEEEEELi256ENS_10bfloat16_tEfNS_4arch4Sm80ELb0ELb0ELb0ELb0ELb1ELb0ELb1ELb1EEENS1_21CollectiveEpilogueFwdINS6_IJS8_SA_S9_EEENS6_IJNS7_ILi1EEESI_SI_EEESC_SE_Li256ELb0ELb1ELb1ELb0EEENS1_19SingleTileSchedulerILb0ELb1ELb1ELi128EEEEEEEEEvNT_6ParamsE --------------------------
	.section	.nv.constant0._ZN7cutlass13device_kernelIN5flash19enable_sm80_to_sm89INS1_16FlashAttnFwdSm80INS1_25CollectiveMainloopFwdSm80ILi8ELi1ELb1EN4cute5tupleIJNS5_1CILi128EEENS7_ILi64EEENS7_ILi256EEEEEELi256ENS_10bfloat16_tEfNS_4arch4Sm80ELb0ELb0ELb0ELb0ELb1ELb0ELb1ELb1EEENS1_21CollectiveEpilogueFwdINS6_IJS8_SA_S9_EEENS6_IJNS7_ILi1EEESI_SI_EEESC_SE_Li256ELb0ELb1ELb1ELb0EEENS1_19SingleTileSchedulerILb0ELb1ELb1ELi128EEEEEEEEEvNT_6ParamsE,"a",@progbits
	.sectionflags	@""
	.align	4
.nv.constant0._ZN7cutlass13device_kernelIN5flash19enable_sm80_to_sm89INS1_16FlashAttnFwdSm80INS1_25CollectiveMainloopFwdSm80ILi8ELi1ELb1EN4cute5tupleIJNS5_1CILi128EEENS7_ILi64EEENS7_ILi256EEEEEELi256ENS_10bfloat16_tEfNS_4arch4Sm80ELb0ELb0ELb0ELb0ELb1ELb0ELb1ELb1EEENS1_21CollectiveEpilogueFwdINS6_IJS8_SA_S9_EEENS6_IJNS7_ILi1EEESI_SI_EEESC_SE_Li256ELb0ELb1ELb1ELb0EEENS1_19SingleTileSchedulerILb0ELb1ELb1ELi128EEEEEEEEEvNT_6ParamsE:
	.zero		1576


//--------------------- .nv.constant0._ZN7cutlass13device_kernelIN5flash19enable_sm80_to_sm89INS1_16FlashAttnFwdSm80INS1_25CollectiveMainloopFwdSm80ILi8ELi1ELb1EN4cute5tupleIJNS5_1CILi128EEENS7_ILi48EEENS7_ILi256EEEEEELi256ENS_10bfloat16_tEfNS_4arch4Sm80ELb0ELb0ELb0ELb1ELb1ELb0ELb1ELb1EEENS1_21CollectiveEpilogueFwdINS6_IJS8_SA_S9_EEENS6_IJNS7_ILi1EEESI_SI_EEESC_SE_Li256ELb1ELb1ELb1ELb0EEENS1_36VarlenDynamicPersistentTileSchedulerILi128ELi48ELi256ELi256ELb1ELb1ELb0ELb0ELb1ELb1EEEEEEEEEvNT_6ParamsE --------------------------
	.section	.nv.constant0._ZN7cutlass13device_kernelIN5flash19enable_sm80_to_sm89INS1_16FlashAttnFwdSm80INS1_25CollectiveMainloopFwdSm80ILi8ELi1ELb1EN4cute5tupleIJNS5_1CILi128EEENS7_ILi48EEENS7_ILi256EEEEEELi256ENS_10bfloat16_tEfNS_4arch4Sm80ELb0ELb0ELb0ELb1ELb1ELb0ELb1ELb1EEENS1_21CollectiveEpilogueFwdINS6_IJS8_SA_S9_EEENS6_IJNS7_ILi1EEESI_SI_EEESC_SE_Li256ELb1ELb1ELb1ELb0EEENS1_36VarlenDynamicPersistentTileSchedulerILi128ELi48ELi256ELi256ELb1ELb1ELb0ELb0ELb1ELb1EEEEEEEEEvNT_6ParamsE,"a",@progbits
	.sectionflags	@""
	.align	4
.nv.constant0._ZN7cutlass13device_kernelIN5flash19enable_sm80_to_sm89INS1_16FlashAttnFwdSm80INS1_25CollectiveMainloopFwdSm80ILi8ELi1ELb1EN4cute5tupleIJNS5_1CILi128EEENS7_ILi48EEENS7_ILi256EEEEEELi256ENS_10bfloat16_tEfNS_4arch4Sm80ELb0ELb0ELb0ELb1ELb1ELb0ELb1ELb1EEENS1_21CollectiveEpilogueFwdINS6_IJS8_SA_S9_EEENS6_IJNS7_ILi1EEESI_SI_EEESC_SE_Li256ELb1ELb1ELb1ELb0EEENS1_36VarlenDynamicPersistentTileSchedulerILi128ELi48ELi256ELi256ELb1ELb1ELb0ELb0ELb1ELb1EEEEEEEEEvNT_6ParamsE:
	.zero		1608


//--------------------- .nv.constant0._ZN7cutlass13device_kernelIN5flash19enable_sm80_to_sm89INS1_16FlashAttnFwdSm80INS1_25CollectiveMainloopFwdSm80ILi8ELi1ELb0EN4cute5tupleIJNS5_1CILi128EEENS7_ILi32EEENS7_ILi256EEEEEELi256ENS_10bfloat16_tEfNS_4arch4Sm80ELb0ELb0ELb0ELb1ELb1ELb1ELb1ELb1EEENS1_21CollectiveEpilogueFwdINS6_IJS8_SA_S9_EEENS6_IJNS7_ILi1EEESI_SI_EEESC_SE_Li256ELb1ELb1ELb1ELb0EEENS1_36VarlenDynamicPersistentTileSchedulerILi128ELi32ELi256ELi256ELb1ELb1ELb0ELb0ELb1ELb1EEEEEEEEEvNT_6ParamsE --------------------------
	.section	.nv.constant0._ZN7cutlass13device_kernelIN5flash19enable_sm80_to_sm89INS1_16FlashAttnFwdSm80INS1_25CollectiveMainloopFwdSm80ILi8ELi1ELb0EN4cute5tupleIJNS5_1CILi128EEENS7_ILi32EEENS7_ILi256EEEEEELi256ENS_10bfloat16_tEfNS_4arch4Sm80ELb0ELb0ELb0ELb1ELb1ELb1ELb1ELb1EEENS1_21CollectiveEpilogueFwdINS6_IJS8_SA_S9_EEENS6_IJNS7_ILi1EEESI_SI_EEESC_SE_Li256ELb1ELb1ELb1ELb0EEENS1_36VarlenDynamicPersistentTileSchedulerILi128ELi32ELi256ELi256ELb1ELb1ELb0ELb0ELb1ELb1EEEEEEEEEvNT_6ParamsE,"a",@progbits
	.sectionflags	@""
	.align	4
.nv.constant0._ZN7cutlass13device_kernelIN5flash19enable_sm80_to_sm89INS1_16FlashAttnFwdSm80INS1_25CollectiveMainloopFwdSm80ILi8ELi1ELb0EN4cute5tupleIJNS5_1CILi128EEENS7_ILi32EEENS7_ILi256EEEEEELi256ENS_10bfloat16_tEfNS_4arch4Sm80ELb0ELb0ELb0ELb1ELb1ELb1ELb1ELb1EEENS1_21CollectiveEpilogueFwdINS6_IJS8_SA_S9_EEENS6_IJNS7_ILi1EEESI_SI_EEESC_SE_Li256ELb1ELb1ELb1ELb0EEENS1_36VarlenDynamicPersistentTileSchedulerILi128ELi32ELi256ELi256ELb1ELb1ELb0ELb0ELb1ELb1EEEEEEEEEvNT_6ParamsE:
	.zero		1608


//--------------------- .nv.constant0._ZN7cutlass13device_kernelIN5flash19enable_sm80_to_sm89INS1_16FlashAttnFwdSm80INS1_25CollectiveMainloopFwdSm80ILi8ELi1ELb1EN4cute5tupleIJNS5_1CILi128EEENS7_ILi48EEENS7_ILi256EEEEEELi256ENS_10bfloat16_tEfNS_4arch4Sm80ELb0ELb1ELb0ELb0ELb1ELb0ELb1ELb1EEENS1_21CollectiveEpilogueFwdINS6_IJS8_SA_S9_EEENS6_IJNS7_ILi1EEESI_SI_EEESC_SE_Li256ELb0ELb1ELb1ELb0EEENS1_19SingleTileSchedulerILb0ELb1ELb1ELi128EEEEEEEEEvNT_6ParamsE --------------------------
	.section	.nv.constant0._ZN7cutlass13device_kernelIN5flash19enable_sm80_to_sm89INS1_16FlashAttnFwdSm80INS1_25CollectiveMainloopFwdSm80ILi8ELi1ELb1EN4cute5tupleIJNS5_1CILi128EEENS7_ILi48EEENS7_ILi256EEEEEELi256ENS_10bfloat16_tEfNS_4arch4Sm80ELb0ELb1ELb0ELb0ELb1ELb0ELb1ELb1EEENS1_21CollectiveEpilogueFwdINS6_IJS8_SA_S9_EEENS6_IJNS7_ILi1EEESI_SI_EEESC_SE_Li256ELb0ELb1ELb1ELb0EEENS1_19SingleTileSchedulerILb0ELb1ELb1ELi128EEEEEEEEEvNT_6ParamsE,"a",@progbits
	.sectionflags	@""
	.align	4
.nv.constant0._ZN7cutlass13device_kernelIN5flash19enable_sm80_to_sm89INS1_16FlashAttnFwdSm80INS1_25CollectiveMainloopFwdSm80ILi8ELi1ELb1EN4cute5tupleIJNS5_1CILi128EEENS7_ILi48EEENS7_ILi256EEEEEELi256ENS_10bfloat16_tEfNS_4arch4Sm80ELb0ELb1ELb0ELb0ELb1ELb0ELb1ELb1EEENS1_21CollectiveEpilogueFwdINS6_IJS8_SA_S9_EEENS6_IJNS7_ILi1EEESI_SI_EEESC_SE_Li256ELb0ELb1ELb1ELb0EEENS1_19SingleTileSchedulerILb0ELb1ELb1ELi128EEEEEEEEEvNT_6ParamsE:
	.zero		1576


//--------------------- .nv.constant0._ZN7cutlass13device_kernelIN5flash19enable_sm80_to_sm89INS1_16FlashAttnFwdSm80INS1_25CollectiveMainloopFwdSm80ILi8ELi1ELb1EN4cute5tupleIJNS5_1CILi128EEENS7_ILi48EEENS7_ILi256EEEEEELi256ENS_10bfloat16_tEfNS_4arch4Sm80ELb0ELb1ELb0ELb1ELb1ELb0ELb1ELb1EEENS1_21CollectiveEpilogueFwdINS6_IJS8_SA_S9_EEENS6_IJNS7_ILi1EEESI_SI_EEESC_SE_Li256ELb1ELb1ELb1ELb0EEENS1_36VarlenDynamicPersistentTileSchedulerILi128ELi48ELi256ELi256ELb1ELb1ELb0ELb1ELb0ELb1EEEEEEEEEvNT_6ParamsE --------------------------
	.section	.nv.constant0._ZN7cutlass13device_kernelIN5flash19enable_sm80_to_sm89INS1_16FlashAttnFwdSm80INS1_25CollectiveMainloopFwdSm80ILi8ELi1ELb1EN4cute5tupleIJNS5_1CILi128EEENS7_ILi48EEENS7_ILi256EEEEEELi256ENS_10bfloat16_tEfNS_4arch4Sm80ELb0ELb1ELb0ELb1ELb1ELb0ELb1ELb1EEENS1_21CollectiveEpilogueFwdINS6_IJS8_SA_S9_EEENS6_IJNS7_ILi1EEESI_SI_EEESC_SE_Li256ELb1ELb1ELb1ELb0EEENS1_36VarlenDynamicPersistentTileSchedulerILi128ELi48ELi256ELi256ELb1ELb1ELb0ELb1ELb0ELb1EEEEEEEEEvNT_6ParamsE,"a",@progbits
	.sectionflags	@""
	.align	4
.nv.constant0._ZN7cutlass13device_kernelIN5flash19enable_sm80_to_sm89INS1_16FlashAttnFwdSm80INS1_25CollectiveMainloopFwdSm80ILi8ELi1ELb1EN4cute5tupleIJNS5_1CILi128EEENS7_ILi48EEENS7_ILi256EEEEEELi256ENS_10bfloat16_tEfNS_4arch4Sm80ELb0ELb1ELb0ELb1ELb1ELb0ELb1ELb1EEENS1_21CollectiveEpilogueFwdINS6_IJS8_SA_S9_EEENS6_IJNS7_ILi1EEESI_SI_EEESC_SE_Li256ELb1ELb1ELb1ELb0EEENS1_36VarlenDynamicPersistentTileSchedulerILi128ELi48ELi256ELi256ELb1ELb1ELb0ELb1ELb0ELb1EEEEEEEEEvNT_6ParamsE:
	.zero		1608


//--------------------- .nv.constant0._ZN7cutlass13device_kernelIN5flash19enable_sm80_to_sm89INS1_16FlashAttnFwdSm80INS1_25CollectiveMainloopFwdSm80ILi8ELi1ELb0EN4cute5tupleIJNS5_1CILi128EEENS7_ILi32EEENS7_ILi256EEEEEELi256ENS_10bfloat16_tEfNS_4arch4Sm80ELb0ELb1ELb0ELb1ELb1ELb1ELb1ELb1EEENS1_21CollectiveEpilogueFwdINS6_IJS8_SA_S9_EEENS6_IJNS7_ILi1EEESI_SI_EEESC_SE_Li256ELb1ELb1ELb1ELb0EEENS1_36VarlenDynamicPersistentTileSchedulerILi128ELi32ELi256ELi256ELb1ELb1ELb0ELb1ELb0ELb1EEEEEEEEEvNT_6ParamsE --------------------------
	.section	.nv.constant0._ZN7cutlass13device_kernelIN5flash19enable_sm80_to_sm89INS1_16FlashAttnFwdSm80INS1_25CollectiveMainloopFwdSm80ILi8ELi1ELb0EN4cute5tupleIJNS5_1CILi128EEENS7_ILi32EEENS7_ILi256EEEEEELi256ENS_10bfloat16_tEfNS_4arch4Sm80ELb0ELb1ELb0ELb1ELb1ELb1ELb1ELb1EEENS1_21CollectiveEpilogueFwdINS6_IJS8_SA_S9_EEENS6_IJNS7_ILi1EEESI_SI_EEESC_SE_Li256ELb1ELb1ELb1ELb0EEENS1_36VarlenDynamicPersistentTileSchedulerILi128ELi32ELi256ELi256ELb1ELb1ELb0ELb1ELb0ELb1EEEEEEEEEvNT_6ParamsE,"a",@progbits
	.sectionflags	@""
	.align	4
.nv.constant0._ZN7cutlass13device_kernelIN5flash19enable_sm80_to_sm89INS1_16FlashAttnFwdSm80INS1_25CollectiveMainloopFwdSm80ILi8ELi1ELb0EN4cute5tupleIJNS5_1CILi128EEENS7_ILi32EEENS7_ILi256EEEEEELi256ENS_10bfloat16_tEfNS_4arch4Sm80ELb0ELb1ELb0ELb1ELb1ELb1ELb1ELb1EEENS1_21CollectiveEpilogueFwdINS6_IJS8_SA_S9_EEENS6_IJNS7_ILi1EEESI_SI_EEESC_SE_Li256ELb1ELb1ELb1ELb0EEENS1_36VarlenDynamicPersistentTileSchedulerILi128ELi32ELi256ELi256ELb1ELb1ELb0ELb1ELb0ELb1EEEEEEEEEvNT_6ParamsE:
	.zero		1608


//--------------------- .nv.constant0._ZN7cutlass13device_kernelIN5flash19enable_sm80_to_sm89INS1_16FlashAttnFwdSm80INS1_25CollectiveMainloopFwdSm80ILi8ELi1ELb1EN4cute5tupleIJNS5_1CILi128EEENS7_ILi64EEENS7_ILi256EEEEEELi256ENS_10bfloat16_tEfNS_4arch4Sm80ELb1ELb0ELb0ELb0ELb1ELb0ELb1ELb1EEENS1_21CollectiveEpilogueFwdINS6_IJS8_SA_S9_EEENS6_IJNS7_ILi1EEESI_SI_EEESC_SE_Li256ELb0ELb1ELb1ELb0EEENS1_30DynamicPersistentTileSchedulerILi256ELi256ELb1ELb1ELb0EEEEEEEEEvNT_6ParamsE --------------------------
	.section	.nv.constant0._ZN7cutlass13device_kernelIN5flash19enable_sm80_to_sm89INS1_16FlashAttnFwdSm80INS1_25CollectiveMainloopFwdSm80ILi8ELi1ELb1EN4cute5tupleIJNS5_1CILi128EEENS7_ILi64EEENS7_ILi256EEEEEELi256ENS_10bfloat16_tEfNS_4arch4Sm80ELb1ELb0ELb0ELb0ELb1ELb0ELb1ELb1EEENS1_21CollectiveEpilogueFwdINS6_IJS8_SA_S9_EEENS6_IJNS7_ILi1EEESI_SI_EEESC_SE_Li256ELb0ELb1ELb1ELb0EEENS1_30DynamicPersistentTileSchedulerILi256ELi256ELb1ELb1ELb0EEEEEEEEEvNT_6ParamsE,"a",@progbits
	.sectionflags	@""
	.align	4
.nv.constant0._ZN7cutlass13device_kernelIN5flash19enable_sm80_to_sm89INS1_16FlashAttnFwdSm80INS1_25CollectiveMainloopFwdSm80ILi8ELi1ELb1EN4cute5tupleIJNS5_1CILi128EEENS7_ILi64EEENS7_ILi256EEEEEELi256ENS_10bfloat16_tEfNS_4arch4Sm80ELb1ELb0ELb0ELb0ELb1ELb0ELb1ELb1EEENS1_21CollectiveEpilogueFwdINS6_IJS8_SA_S9_EEENS6_IJNS7_ILi1EEESI_SI_EEESC_SE_Li256ELb0ELb1ELb1ELb0EEENS1_30DynamicPersistentTileSchedulerILi256ELi256ELb1ELb1ELb0EEEEEEEEEvNT_6ParamsE:
	.zero		1592


//--------------------- .nv.constant0._ZN7cutlass13device_kernelIN5flash19enable_sm80_to_sm89INS1_16FlashAttnFwdSm80INS1_25CollectiveMainloopFwdSm80ILi8ELi1ELb1EN4cute5tupleIJNS5_1CILi128EEENS7_ILi48EEENS7_ILi256EEEEEELi256ENS_10bfloat16_tEfNS_4arch4Sm80ELb1ELb0ELb0ELb1ELb1ELb0ELb1ELb1EEENS1_21CollectiveEpilogueFwdINS6_IJS8_SA_S9_EEENS6_IJNS7_ILi1EEESI_SI_EEESC_SE_Li256ELb1ELb1ELb1ELb0EEENS1_36VarlenDynamicPersistentTileSchedulerILi128ELi48ELi256ELi256ELb1ELb1ELb0ELb1ELb1ELb1EEEEEEEEEvNT_6ParamsE --------------------------
	.section	.nv.constant0._ZN7cutlass13device_kernelIN5flash19enable_sm80_to_sm89INS1_16FlashAttnFwdSm80INS1_25CollectiveMainloopFwdSm80ILi8ELi1ELb1EN4cute5tupleIJNS5_1CILi128EEENS7_ILi48EEENS7_ILi256EEEEEELi256ENS_10bfloat16_tEfNS_4arch4Sm80ELb1ELb0ELb0ELb1ELb1ELb0ELb1ELb1EEENS1_21CollectiveEpilogueFwdINS6_IJS8_SA_S9_EEENS6_IJNS7_ILi1EEESI_SI_EEESC_SE_Li256ELb1ELb1ELb1ELb0EEENS1_36VarlenDynamicPersistentTileSchedulerILi128ELi48ELi256ELi256ELb1ELb1ELb0ELb1ELb1ELb1EEEEEEEEEvNT_6ParamsE,"a",@progbits
	.sectionflags	@""
	.align	4
.nv.constant0._ZN7cutlass13device_kernelIN5flash19enable_sm80_to_sm89INS1_16FlashAttnFwdSm80INS1_25CollectiveMainloopFwdSm80ILi8ELi1ELb1EN4cute5tupleIJNS5_1CILi128EEENS7_ILi48EEENS7_ILi256EEEEEELi256ENS_10bfloat16_tEfNS_4arch4Sm80ELb1ELb0ELb0ELb1ELb1ELb0ELb1ELb1EEENS1_21CollectiveEpilogueFwdINS6_IJS8_SA_S9_EEENS6_IJNS7_ILi1EEESI_SI_EEESC_SE_Li256ELb1ELb1ELb1ELb0EEENS1_36VarlenDynamicPersistentTileSchedulerILi128ELi48ELi256ELi256ELb1ELb1ELb0ELb1ELb1ELb1EEEEEEEEEvNT_6ParamsE:
	.zero		1608


//--------------------- .nv.constant0._ZN7cutlass13device_kernelIN5flash19enable_sm80_to_sm89INS1_16FlashAttnFwdSm80INS1_25CollectiveMainloopFwdSm80ILi8ELi1ELb0EN4cute5tupleIJNS5_1CILi128EEENS7_ILi32EEENS7_ILi256EEEEEELi256ENS_10bfloat16_tEfNS_4arch4Sm80ELb1ELb0ELb0ELb1ELb1ELb1ELb1ELb1EEENS1_21CollectiveEpilogueFwdINS6_IJS8_SA_S9_EEENS6_IJNS7_ILi1EEESI_SI_EEESC_SE_Li256ELb1ELb1ELb1ELb0EEENS1_36VarlenDynamicPersistentTileSchedulerILi128ELi32ELi256ELi256ELb1ELb1ELb0ELb1ELb1ELb1EEEEEEEEEvNT_6ParamsE --------------------------
	.section	.nv.constant0._ZN7cutlass13device_kernelIN5flash19enable_sm80_to_sm89INS1_16FlashAttnFwdSm80INS1_25CollectiveMainloopFwdSm80ILi8ELi1ELb0EN4cute5tupleIJNS5_1CILi128EEENS7_ILi32EEENS7_ILi256EEEEEELi256ENS_10bfloat16_tEfNS_4arch4Sm80ELb1ELb0ELb0ELb1ELb1ELb1ELb1ELb1EEENS1_21CollectiveEpilogueFwdINS6_IJS8_SA_S9_EEENS6_IJNS7_ILi1EEESI_SI_EEESC_SE_Li256ELb1ELb1ELb1ELb0EEENS1_36VarlenDynamicPersistentTileSchedulerILi128ELi32ELi256ELi256ELb1ELb1ELb0ELb1ELb1ELb1EEEEEEEEEvNT_6ParamsE,"a",@progbits
	.sectionflags	@""
	.align	4
.nv.constant0._ZN7cutlass13device_kernelIN5flash19enable_sm80_to_sm89INS1_16FlashAttnFwdSm80INS1_25CollectiveMainloopFwdSm80ILi8ELi1ELb0EN4cute5tupleIJNS5_1CILi128EEENS7_ILi32EEENS7_ILi256EEEEEELi256ENS_10bfloat16_tEfNS_4arch4Sm80ELb1ELb0ELb0ELb1ELb1ELb1ELb1ELb1EEENS1_21CollectiveEpilogueFwdINS6_IJS8_SA_S9_EEENS6_IJNS7_ILi1EEESI_SI_EEESC_SE_Li256ELb1ELb1ELb1ELb0EEENS1_36VarlenDynamicPersistentTileSchedulerILi128ELi32ELi256ELi256ELb1ELb1ELb0ELb1ELb1ELb1EEEEEEEEEvNT_6ParamsE:
	.zero		1608


//--------------------- .nv.constant0._ZN7cutlass13device_kernelIN5flash19enable_sm80_to_sm89INS1_16FlashAttnFwdSm80INS1_25CollectiveMainloopFwdSm80ILi8ELi1ELb0EN4cute5tupleIJNS5_1CILi128EEENS7_ILi96EEENS7_ILi256EEEEEELi256ENS_10bfloat16_tEfNS_4arch4Sm80ELb0ELb0ELb0ELb0ELb1ELb0ELb1ELb1EEENS1_21CollectiveEpilogueFwdINS6_IJS8_SA_S9_EEENS6_IJNS7_ILi1EEESI_SI_EEESC_SE_Li256ELb0ELb1ELb1ELb0EEENS1_19SingleTileSchedulerILb0ELb1ELb1ELi128EEEEEEEEEvNT_6ParamsE --------------------------
	.section	.nv.constant0._ZN7cutlass13device_kernelIN5flash19enable_sm80_to_sm89INS1_16FlashAttnFwdSm80INS1_25CollectiveMainloopFwdSm80ILi8ELi1ELb0EN4cute5tupleIJNS5_1CILi128EEENS7_ILi96EEENS7_ILi256EEEEEELi256ENS_10bfloat16_tEfNS_4arch4Sm80ELb0ELb0ELb0ELb0ELb1ELb0ELb1ELb1EEENS1_21CollectiveEpilogueFwdINS6_IJS8_SA_S9_EEENS6_IJNS7_ILi1EEESI_SI_EEESC_SE_Li256ELb0ELb1ELb1ELb0EEENS1_19SingleTileSchedulerILb0ELb1ELb1ELi128EEEEEEEEEvNT_6ParamsE,"a",@progbits
	.sectionflags	@""
	.align	4
.nv.constant0._ZN7cutlass13device_kernelIN5flash19enable_sm80_to_sm89INS1_16FlashAttnFwdSm80INS1_25CollectiveMainloopFwdSm80ILi8ELi1ELb0EN4cute5tupleIJNS5_1CILi128EEENS7_ILi96EEENS7_ILi256EEEEEELi256ENS_10bfloat16_tEfNS_4arch4Sm80ELb0ELb0ELb0ELb0ELb1ELb0ELb1ELb1EEENS1_21CollectiveEpilogueFwdINS6_IJS8_SA_S9_EEENS6_IJNS7_ILi1EEESI_SI_EEESC_SE_Li256ELb0ELb1ELb1ELb0EEENS1_19SingleTileSchedulerILb0ELb1ELb1ELi128EEEEEEEEEvNT_6ParamsE:
	.zero		1576


//--------------------- .nv.constant0._ZN7cutlass13device_kernelIN5flash19enable_sm80_to_sm89INS1_16FlashAttnFwdSm80INS1_25CollectiveMainloopFwdSm80ILi8ELi1ELb0EN4cute5tupleIJNS5_1CILi128EEENS7_ILi64EEENS7_ILi256EEEEEELi256ENS_10bfloat16_tEfNS_4arch4Sm80ELb0ELb0ELb0ELb1ELb1ELb0ELb1ELb1EEENS1_21CollectiveEpilogueFwdINS6_IJS8_SA_S9_EEENS6_IJNS7_ILi1EEESI_SI_EEESC_SE_Li256ELb1ELb1ELb1ELb0EEENS1_36VarlenDynamicPersistentTileSchedulerILi128ELi64ELi256ELi256ELb1ELb1ELb0ELb0ELb1ELb1EEEEEEEEEvNT_6ParamsE --------------------------
	.section	.nv.constant0._ZN7cutlass13device_kernelIN5flash19enable_sm80_to_sm89INS1_16FlashAttnFwdSm80INS1_25CollectiveMainloopFwdSm80ILi8ELi1ELb0EN4cute5tupleIJNS5_1CILi128EEENS7_ILi64EEENS7_ILi256EEEEEELi256ENS_10bfloat16_tEfNS_4arch4Sm80ELb0ELb0ELb0ELb1ELb1ELb0ELb1ELb1EEENS1_21CollectiveEpilogueFwdINS6_IJS8_SA_S9_EEENS6_IJNS7_ILi1EEESI_SI_EEESC_SE_Li256ELb1ELb1ELb1ELb0EEENS1_36VarlenDynamicPersistentTileSchedulerILi128ELi64ELi256ELi256ELb1ELb1ELb0ELb0ELb1ELb1EEEEEEEEEvNT_6ParamsE,"a",@progbits
	.sectionflags	@""
	.align	4
.nv.constant0._ZN7cutlass13device_kernelIN5flash19enable_sm80_to_sm89INS1_16FlashAttnFwdSm80INS1_25CollectiveMainloopFwdSm80ILi8ELi1ELb0EN4cute5tupleIJNS5_1CILi128EEENS7_ILi64EEENS7_ILi256EEEEEELi256ENS_10bfloat16_tEfNS_4arch4Sm80ELb0ELb0ELb0ELb1ELb1ELb0ELb1ELb1EEENS1_21CollectiveEpilogueFwdINS6_IJS8_SA_S9_EEENS6_IJNS7_ILi1EEESI_SI_EEESC_SE_Li256ELb1ELb1ELb1ELb0EEENS1_36VarlenDynamicPersistentTileSchedulerILi128ELi64ELi256ELi256ELb1ELb1ELb0ELb0ELb1ELb1EEEEEEEEEvNT_6ParamsE:
	.zero		1608


//--------------------- .nv.constant0._ZN7cutlass13device_kernelIN5flash19enable_sm80_to_sm89INS1_16FlashAttnFwdSm80INS1_25CollectiveMainloopFwdSm80ILi8ELi1ELb0EN4cute5tupleIJNS5_1CILi128EEENS7_ILi48EEENS7_ILi256EEEEEELi256ENS_10bfloat16_tEfNS_4arch4Sm80ELb0ELb0ELb0ELb1ELb1ELb1ELb1ELb1EEENS1_21CollectiveEpilogueFwdINS6_IJS8_SA_S9_EEENS6_IJNS7_ILi1EEESI_SI_EEESC_SE_Li256ELb1ELb1ELb1ELb0EEENS1_36VarlenDynamicPersistentTileSchedulerILi128ELi48ELi256ELi256ELb1ELb1ELb0ELb0ELb1ELb1EEEEEEEEEvNT_6ParamsE --------------------------
	.section	.nv.constant0._ZN7cutlass13device_kernelIN5flash19enable_sm80_to_sm89INS1_16FlashAttnFwdSm80INS1_25CollectiveMainloopFwdSm80ILi8ELi1ELb0EN4cute5tupleIJNS5_1CILi128EEENS7_ILi48EEENS7_ILi256EEEEEELi256ENS_10bfloat16_tEfNS_4arch4Sm80ELb0ELb0ELb0ELb1ELb1ELb1ELb1ELb1EEENS1_21CollectiveEpilogueFwdINS6_IJS8_SA_S9_EEENS6_IJNS7_ILi1EEESI_SI_EEESC_SE_Li256ELb1ELb1ELb1ELb0EEENS1_36VarlenDynamicPersistentTileSchedulerILi128ELi48ELi256ELi256ELb1ELb1ELb0ELb0ELb1ELb1EEEEEEEEEvNT_6ParamsE,"a",@progbits
	.sectionflags	@""
	.align	4
.nv.constant0._ZN7cutlass13device_kernelIN5flash19enable_sm80_to_sm89INS1_16FlashAttnFwdSm80INS1_25CollectiveMainloopFwdSm80ILi8ELi1ELb0EN4cute5tupleIJNS5_1CILi128EEENS7_ILi48EEENS7_ILi256EEEEEELi256ENS_10bfloat16_tEfNS_4arch4Sm80ELb0ELb0ELb0ELb1ELb1ELb1ELb1ELb1EEENS1_21CollectiveEpilogueFwdINS6_IJS8_SA_S9_EEENS6_IJNS7_ILi1EEESI_SI_EEESC_SE_Li256ELb1ELb1ELb1ELb0EEENS1_36VarlenDynamicPersistentTileSchedulerILi128ELi48ELi256ELi256ELb1ELb1ELb0ELb0ELb1ELb1EEEEEEEEEvNT_6ParamsE:
	.zero		1608


//--------------------- .nv.constant0._ZN7cutlass13device_kernelIN5flash19enable_sm80_to_sm89INS1_16FlashAttnFwdSm80INS1_25CollectiveMainloopFwdSm80ILi8ELi1ELb0EN4cute5tupleIJNS5_1CILi128EEENS7_ILi64EEENS7_ILi256EEEEEELi256ENS_10bfloat16_tEfNS_4arch4Sm80ELb0ELb1ELb0ELb0ELb1ELb0ELb1ELb1EEENS1_21CollectiveEpilogueFwdINS6_IJS8_SA_S9_EEENS6_IJNS7_ILi1EEESI_SI_EEESC_SE_Li256ELb0ELb1ELb1ELb0EEENS1_19SingleTileSchedulerILb0ELb1ELb1ELi128EEEEEEEEEvNT_6ParamsE --------------------------
	.section	.nv.constant0._ZN7cutlass13device_kernelIN5flash19enable_sm80_to_sm89INS1_16FlashAttnFwdSm80INS1_25CollectiveMainloopFwdSm80ILi8ELi1ELb0EN4cute5tupleIJNS5_1CILi128EEENS7_ILi64EEENS7_ILi256EEEEEELi256ENS_10bfloat16_tEfNS_4arch4Sm80ELb0ELb1ELb0ELb0ELb1ELb0ELb1ELb1EEENS1_21CollectiveEpilogueFwdINS6_IJS8_SA_S9_EEENS6_IJNS7_ILi1EEESI_SI_EEESC_SE_Li256ELb0ELb1ELb1ELb0EEENS1_19SingleTileSchedulerILb0ELb1ELb1ELi128EEEEEEEEEvNT_6ParamsE,"a",@progbits
	.sectionflags	@""
	.align	4
.nv.constant0._ZN7cutlass13device_kernelIN5flash19enable_sm80_to_sm89INS1_16FlashAttnFwdSm80INS1_25CollectiveMainloopFwdSm80ILi8ELi1ELb0EN4cute5tupleIJNS5_1CILi128EEENS7_ILi64EEENS7_ILi256EEEEEELi256ENS_10bfloat16_tEfNS_4arch4Sm80ELb0ELb1ELb0ELb0ELb1ELb0ELb1ELb1EEENS1_21CollectiveEpilogueFwdINS6_IJS8_SA_S9_EEENS6_IJNS7_ILi1EEESI_SI_EEESC_SE_Li256ELb0ELb1ELb1ELb0EEENS1_19SingleTileSchedulerILb0ELb1ELb1ELi128EEEEEEEEEvNT_6ParamsE:
	.zero		1576


//--------------------- .nv.constant0._ZN7cutlass13device_kernelIN5flash19enable_sm80_to_sm89INS1_16FlashAttnFwdSm80INS1_25CollectiveMainloopFwdSm80ILi8ELi1ELb0EN4cute5tupleIJNS5_1CILi128EEENS7_ILi64EEENS7_ILi256EEEEEELi256ENS_10bfloat16_tEfNS_4arch4Sm80ELb0ELb1ELb0ELb1ELb1ELb0ELb1ELb1EEENS1_21CollectiveEpilogueFwdINS6_IJS8_SA_S9_EEENS6_IJNS7_ILi1EEESI_SI_EEESC_SE_Li256ELb1ELb1ELb1ELb0EEENS1_36VarlenDynamicPersistentTileSchedulerILi128ELi64ELi256ELi256ELb1ELb1ELb0ELb1ELb0ELb1EEEEEEEEEvNT_6ParamsE --------------------------
	.section	.nv.constant0._ZN7cutlass13device_kernelIN5flash19enable_sm80_to_sm89INS1_16FlashAttnFwdSm80INS1_25CollectiveMainloopFwdSm80ILi8ELi1ELb0EN4cute5tupleIJNS5_1CILi128EEENS7_ILi64EEENS7_ILi256EEEEEELi256ENS_10bfloat16_tEfNS_4arch4Sm80ELb0ELb1ELb0ELb1ELb1ELb0ELb1ELb1EEENS1_21CollectiveEpilogueFwdINS6_IJS8_SA_S9_EEENS6_IJNS7_ILi1EEESI_SI_EEESC_SE_Li256ELb1ELb1ELb1ELb0EEENS1_36VarlenDynamicPersistentTileSchedulerILi128ELi64ELi256ELi256ELb1ELb1ELb0ELb1ELb0ELb1EEEEEEEEEvNT_6ParamsE,"a",@progbits
	.sectionflags	@""
	.align	4
.nv.constant0._ZN7cutlass13device_kernelIN5flash19enable_sm80_to_sm89INS1_16FlashAttnFwdSm80INS1_25CollectiveMainloopFwdSm80ILi8ELi1ELb0EN4cute5tupleIJNS5_1CILi128EEENS7_ILi64EEENS7_ILi256EEEEEELi256ENS_10bfloat16_tEfNS_4arch4Sm80ELb0ELb1ELb0ELb1ELb1ELb0ELb1ELb1EEENS1_21CollectiveEpilogueFwdINS6_IJS8_SA_S9_EEENS6_IJNS7_ILi1EEESI_SI_EEESC_SE_Li256ELb1ELb1ELb1ELb0EEENS1_36VarlenDynamicPersistentTileSchedulerILi128ELi64ELi256ELi256ELb1ELb1ELb0ELb1ELb0ELb1EEEEEEEEEvNT_6ParamsE:
	.zero		1608


//--------------------- .nv.constant0._ZN7cutlass13device_kernelIN5flash19enable_sm80_to_sm89INS1_16FlashAttnFwdSm80INS1_25CollectiveMainloopFwdSm80ILi8ELi1ELb0EN4cute5tupleIJNS5_1CILi128EEENS7_ILi48EEENS7_ILi256EEEEEELi256ENS_10bfloat16_tEfNS_4arch4Sm80ELb0ELb1ELb0ELb1ELb1ELb1ELb1ELb1EEENS1_21CollectiveEpilogueFwdINS6_IJS8_SA_S9_EEENS6_IJNS7_ILi1EEESI_SI_EEESC_SE_Li256ELb1ELb1ELb1ELb0EEENS1_36VarlenDynamicPersistentTileSchedulerILi128ELi48ELi256ELi256ELb1ELb1ELb0ELb1ELb0ELb1EEEEEEEEEvNT_6ParamsE --------------------------
	.section	.nv.constant0._ZN7cutlass13device_kernelIN5flash19enable_sm80_to_sm89INS1_16FlashAttnFwdSm80INS1_25CollectiveMainloopFwdSm80ILi8ELi1ELb0EN4cute5tupleIJNS5_1CILi128EEENS7_ILi48EEENS7_ILi256EEEEEELi256ENS_10bfloat16_tEfNS_4arch4Sm80ELb0ELb1ELb0ELb1ELb1ELb1ELb1ELb1EEENS1_21CollectiveEpilogueFwdINS6_IJS8_SA_S9_EEENS6_IJNS7_ILi1EEESI_SI_EEESC_SE_Li256ELb1ELb1ELb1ELb0EEENS1_36VarlenDynamicPersistentTileSchedulerILi128ELi48ELi256ELi256ELb1ELb1ELb0ELb1ELb0ELb1EEEEEEEEEvNT_6ParamsE,"a",@progbits
	.sectionflags	@""
	.align	4
.nv.constant0._ZN7cutlass13device_kernelIN5flash19enable_sm80_to_sm89INS1_16FlashAttnFwdSm80INS1_25CollectiveMainloopFwdSm80ILi8ELi1ELb0EN4cute5tupleIJNS5_1CILi128EEENS7_ILi48EEENS7_ILi256EEEEEELi256ENS_10bfloat16_tEfNS_4arch4Sm80ELb0ELb1ELb0ELb1ELb1ELb1ELb1ELb1EEENS1_21CollectiveEpilogueFwdINS6_IJS8_SA_S9_EEENS6_IJNS7_ILi1EEESI_SI_EEESC_SE_Li256ELb1ELb1ELb1ELb0EEENS1_36VarlenDynamicPersistentTileSchedulerILi128ELi48ELi256ELi256ELb1ELb1ELb0ELb1ELb0ELb1EEEEEEEEEvNT_6ParamsE:
	.zero		1608


//--------------------- .nv.constant0._ZN7cutlass13device_kernelIN5flash19enable_sm80_to_sm89INS1_16FlashAttnFwdSm80INS1_25CollectiveMainloopFwdSm80ILi8ELi1ELb0EN4cute5tupleIJNS5_1CILi128EEENS7_ILi96EEENS7_ILi256EEEEEELi256ENS_10bfloat16_tEfNS_4arch4Sm80ELb1ELb0ELb0ELb0ELb1ELb0ELb1ELb1EEENS1_21CollectiveEpilogueFwdINS6_IJS8_SA_S9_EEENS6_IJNS7_ILi1EEESI_SI_EEESC_SE_Li256ELb0ELb1ELb1ELb0EEENS1_30DynamicPersistentTileSchedulerILi256ELi256ELb1ELb1ELb0EEEEEEEEEvNT_6ParamsE --------------------------
	.section	.nv.constant0._ZN7cutlass13device_kernelIN5flash19enable_sm80_to_sm89INS1_16FlashAttnFwdSm80INS1_25CollectiveMainloopFwdSm80ILi8ELi1ELb0EN4cute5tupleIJNS5_1CILi128EEENS7_ILi96EEENS7_ILi256EEEEEELi256ENS_10bfloat16_tEfNS_4arch4Sm80ELb1ELb0ELb0ELb0ELb1ELb0ELb1ELb1EEENS1_21CollectiveEpilogueFwdINS6_IJS8_SA_S9_EEENS6_IJNS7_ILi1EEESI_SI_EEESC_SE_Li256ELb0ELb1ELb1ELb0EEENS1_30DynamicPersistentTileSchedulerILi256ELi256ELb1ELb1ELb0EEEEEEEEEvNT_6ParamsE,"a",@progbits
	.sectionflags	@""
	.align	4
.nv.constant0._ZN7cutlass13device_kernelIN5flash19enable_sm80_to_sm89INS1_16FlashAttnFwdSm80INS1_25CollectiveMainloopFwdSm80ILi8ELi1ELb0EN4cute5tupleIJNS5_1CILi128EEENS7_ILi96EEENS7_ILi256EEEEEELi256ENS_10bfloat16_tEfNS_4arch4Sm80ELb1ELb0ELb0ELb0ELb1ELb0ELb1ELb1EEENS1_21CollectiveEpilogueFwdINS6_IJS8_SA_S9_EEENS6_IJNS7_ILi1EEESI_SI_EEESC_SE_Li256ELb0ELb1ELb1ELb0EEENS1_30DynamicPersistentTileSchedulerILi256ELi256ELb1ELb1ELb0EEEEEEEEEvNT_6ParamsE:
	.zero		1592


//--------------------- .nv.constant0._ZN7cutlass13device_kernelIN5flash19enable_sm80_to_sm89INS1_16FlashAttnFwdSm80INS1_25CollectiveMainloopFwdSm80ILi8ELi1ELb0EN4cute5tupleIJNS5_1CILi128EEENS7_ILi64EEENS7_ILi256EEEEEELi256ENS_10bfloat16_tEfNS_4arch4Sm80ELb1ELb0ELb0ELb1ELb1ELb0ELb1ELb1EEENS1_21CollectiveEpilogueFwdINS6_IJS8_SA_S9_EEENS6_IJNS7_ILi1EEESI_SI_EEESC_SE_Li256ELb1ELb1ELb1ELb0EEENS1_36VarlenDynamicPersistentTileSchedulerILi128ELi64ELi256ELi256ELb1ELb1ELb0ELb1ELb1ELb1EEEEEEEEEvNT_6ParamsE --------------------------
	.section	.nv.constant0._ZN7cutlass13device_kernelIN5flash19enable_sm80_to_sm89INS1_16FlashAttnFwdSm80INS1_25CollectiveMainloopFwdSm80ILi8ELi1ELb0EN4cute5tupleIJNS5_1CILi128EEENS7_ILi64EEENS7_ILi256EEEEEELi256ENS_10bfloat16_tEfNS_4arch4Sm80ELb1ELb0ELb0ELb1ELb1ELb0ELb1ELb1EEENS1_21CollectiveEpilogueFwdINS6_IJS8_SA_S9_EEENS6_IJNS7_ILi1EEESI_SI_EEESC_SE_Li256ELb1ELb1ELb1ELb0EEENS1_36VarlenDynamicPersistentTileSchedulerILi128ELi64ELi256ELi256ELb1ELb1ELb0ELb1ELb1ELb1EEEEEEEEEvNT_6ParamsE,"a",@progbits
	.sectionflags	@""
	.align	4
.nv.constant0._ZN7cutlass13device_kernelIN5flash19enable_sm80_to_sm89INS1_16FlashAttnFwdSm80INS1_25CollectiveMainloopFwdSm80ILi8ELi1ELb0EN4cute5tupleIJNS5_1CILi128EEENS7_ILi64EEENS7_ILi256EEEEEELi256ENS_10bfloat16_tEfNS_4arch4Sm80ELb1ELb0ELb0ELb1ELb1ELb0ELb1ELb1EEENS1_21CollectiveEpilogueFwdINS6_IJS8_SA_S9_EEENS6_IJNS7_ILi1EEESI_SI_EEESC_SE_Li256ELb1ELb1ELb1ELb0EEENS1_36VarlenDynamicPersistentTileSchedulerILi128ELi64ELi256ELi256ELb1ELb1ELb0ELb1ELb1ELb1EEEEEEEEEvNT_6ParamsE:
	.zero		1608


//--------------------- .nv.constant0._ZN7cutlass13device_kernelIN5flash19enable_sm80_to_sm89INS1_16FlashAttnFwdSm80INS1_25CollectiveMainloopFwdSm80ILi8ELi1ELb0EN4cute5tupleIJNS5_1CILi128EEENS7_ILi48EEENS7_ILi256EEEEEELi256ENS_10bfloat16_tEfNS_4arch4Sm80ELb1ELb0ELb0ELb1ELb1ELb1ELb1ELb1EEENS1_21CollectiveEpilogueFwdINS6_IJS8_SA_S9_EEENS6_IJNS7_ILi1EEESI_SI_EEESC_SE_Li256ELb1ELb1ELb1ELb0EEENS1_36VarlenDynamicPersistentTileSchedulerILi128ELi48ELi256ELi256ELb1ELb1ELb0ELb1ELb1ELb1EEEEEEEEEvNT_6ParamsE --------------------------
	.section	.nv.constant0._ZN7cutlass13device_kernelIN5flash19enable_sm80_to_sm89INS1_16FlashAttnFwdSm80INS1_25CollectiveMainloopFwdSm80ILi8ELi1ELb0EN4cute5tupleIJNS5_1CILi128EEENS7_ILi48EEENS7_ILi256EEEEEELi256ENS_10bfloat16_tEfNS_4arch4Sm80ELb1ELb0ELb0ELb1ELb1ELb1ELb1ELb1EEENS1_21CollectiveEpilogueFwdINS6_IJS8_SA_S9_EEENS6_IJNS7_ILi1EEESI_SI_EEESC_SE_Li256ELb1ELb1ELb1ELb0EEENS1_36VarlenDynamicPersistentTileSchedulerILi128ELi48ELi256ELi256ELb1ELb1ELb0ELb1ELb1ELb1EEEEEEEEEvNT_6ParamsE,"a",@progbits
	.sectionflags	@""
	.align	4
.nv.constant0._ZN7cutlass13device_kernelIN5flash19enable_sm80_to_sm89INS1_16FlashAttnFwdSm80INS1_25CollectiveMainloopFwdSm80ILi8ELi1ELb0EN4cute5tupleIJNS5_1CILi128EEENS7_ILi48EEENS7_ILi256EEEEEELi256ENS_10bfloat16_tEfNS_4arch4Sm80ELb1ELb0ELb0ELb1ELb1ELb1ELb1ELb1EEENS1_21CollectiveEpilogueFwdINS6_IJS8_SA_S9_EEENS6_IJNS7_ILi1EEESI_SI_EEESC_SE_Li256ELb1ELb1ELb1ELb0EEENS1_36VarlenDynamicPersistentTileSchedulerILi128ELi48ELi256ELi256ELb1ELb1ELb0ELb1ELb1ELb1EEEEEEEEEvNT_6ParamsE:
	.zero		1608


//--------------------- SYMBOLS --------------------------

	.type		.nv.reservedSmem.offset0,@object
	.size		.nv.reservedSmem.offset0,0x4
